	.target	sm_90a

	.elftype	@"ET_EXEC"


//--------------------- .note.nv.tkinfo           --------------------------
	.section	.note.nv.tkinfo,"",@"SHT_NOTE"
	.sectionflags	@"SHF_NOTE_NV_TKINFO"
	.tkinfo
        /*0018*/ 	.word	0x00000002
        /*0030*/ 	.string	""
        /*0030*/ 	.string	"ptxas"
        /*0030*/ 	.string	"Cuda compilation tools, release 13.0, V13.0.88"
        /*0030*/ 	.string	"Build cuda_13.0.r13.0/compiler.36424714_0"
        /*0030*/ 	.string	"-v  -suppress-debug-info  -lineinfo  -arch sm_90a "



//--------------------- .note.nv.cuinfo           --------------------------
	.section	.note.nv.cuinfo,"",@"SHT_NOTE"
	.sectionflags	@"SHF_NOTE_NV_CUINFO"
        /*0018*/ 	.short	0x0002
        /*001a*/ 	.short	0x005a
        /*001c*/ 	.short	0x0082
	.zero		2


//--------------------- .nv.info                  --------------------------
	.section	.nv.info,"",@"SHT_CUDA_INFO"
	.align	4


	//----- nvinfo : EIATTR_REGCOUNT
	.align		4
        /*0000*/ 	.byte	0x04, 0x2f
        /*0002*/ 	.short	(.L_1 - .L_0)
	.align		4
.L_0:
        /*0004*/ 	.word	index@(matmul_kernel)
        /*0008*/ 	.word	0x000000a8


	//----- nvinfo : EIATTR_FRAME_SIZE
	.align		4
.L_1:
        /*000c*/ 	.byte	0x04, 0x11
        /*000e*/ 	.short	(.L_3 - .L_2)
	.align		4
.L_2:
        /*0010*/ 	.word	index@(matmul_kernel)
        /*0014*/ 	.word	0x00000000


	//----- nvinfo : EIATTR_MIN_STACK_SIZE
	.align		4
.L_3:
        /*0018*/ 	.byte	0x04, 0x12
        /*001a*/ 	.short	(.L_5 - .L_4)
	.align		4
.L_4:
        /*001c*/ 	.word	index@(matmul_kernel)
        /*0020*/ 	.word	0x00000000
.L_5:


//--------------------- .nv.compat                --------------------------
	.section	.nv.compat,"",@"SHT_CUDA_COMPAT_INFO"
	.align	4
        /*0000*/ 	.byte	0x02, 0x09, 0x01, 0x00, 0x02, 0x02, 0x02, 0x00, 0x02, 0x05, 0x05, 0x00, 0x03, 0x07, 0x01, 0x01
        /*0010*/ 	.byte	0x02, 0x03, 0x00, 0x00, 0x02, 0x06, 0x01, 0x00, 0x04, 0x0b, 0x08, 0x00, 0x00, 0x00, 0x00, 0x00
        /*0020*/ 	.byte	0x00, 0x00, 0x00, 0x00


//--------------------- .nv.info.matmul_kernel    --------------------------
	.section	.nv.info.matmul_kernel,"",@"SHT_CUDA_INFO"
	.sectionflags	@""
	.align	4


	//----- nvinfo : EIATTR_CUDA_API_VERSION
	.align		4
        /*0000*/ 	.byte	0x04, 0x37
        /*0002*/ 	.short	(.L_7 - .L_6)
.L_6:
        /*0004*/ 	.word	0x00000082


	//----- nvinfo : EIATTR_KPARAM_INFO
	.align		4
.L_7:
        /*0008*/ 	.byte	0x04, 0x17
        /*000a*/ 	.short	(.L_9 - .L_8)
.L_8:
        /*000c*/ 	.word	0x00000000
        /*0010*/ 	.short	0x000d
        /*0012*/ 	.short	0x0048
        /*0014*/ 	.byte	0x00, 0xf4, 0x21, 0x00


	//----- nvinfo : EIATTR_KPARAM_INFO
	.align		4
.L_9:
        /*0018*/ 	.byte	0x04, 0x17
        /*001a*/ 	.short	(.L_11 - .L_10)
.L_10:
        /*001c*/ 	.word	0x00000000
        /*0020*/ 	.short	0x000c
        /*0022*/ 	.short	0x0040
        /*0024*/ 	.byte	0x00, 0xf4, 0x21, 0x00


	//----- nvinfo : EIATTR_KPARAM_INFO
	.align		4
.L_11:
        /*0028*/ 	.byte	0x04, 0x17
        /*002a*/ 	.short	(.L_13 - .L_12)
.L_12:
        /*002c*/ 	.word	0x00000000
        /*0030*/ 	.short	0x000b
        /*0032*/ 	.short	0x0038
        /*0034*/ 	.byte	0x00, 0xf0, 0x11, 0x00


	//----- nvinfo : EIATTR_KPARAM_INFO
	.align		4
.L_13:
        /*0038*/ 	.byte	0x04, 0x17
        /*003a*/ 	.short	(.L_15 - .L_14)
.L_14:
        /*003c*/ 	.word	0x00000000
        /*0040*/ 	.short	0x000a
        /*0042*/ 	.short	0x0034
        /*0044*/ 	.byte	0x00, 0xf0, 0x11, 0x00


	//----- nvinfo : EIATTR_KPARAM_INFO
	.align		4
.L_15:
        /*0048*/ 	.byte	0x04, 0x17
        /*004a*/ 	.short	(.L_17 - .L_16)
.L_16:
        /*004c*/ 	.word	0x00000000
        /*0050*/ 	.short	0x0009
        /*0052*/ 	.short	0x0030
        /*0054*/ 	.byte	0x00, 0xf0, 0x11, 0x00


	//----- nvinfo : EIATTR_KPARAM_INFO
	.align		4
.L_17:
        /*0058*/ 	.byte	0x04, 0x17
        /*005a*/ 	.short	(.L_19 - .L_18)
.L_18:
        /*005c*/ 	.word	0x00000000
        /*0060*/ 	.short	0x0008
        /*0062*/ 	.short	0x002c
        /*0064*/ 	.byte	0x00, 0xf0, 0x11, 0x00


	//----- nvinfo : EIATTR_KPARAM_INFO
	.align		4
.L_19:
        /*0068*/ 	.byte	0x04, 0x17
        /*006a*/ 	.short	(.L_21 - .L_20)
.L_20:
        /*006c*/ 	.word	0x00000000
        /*0070*/ 	.short	0x0007
        /*0072*/ 	.short	0x0028
        /*0074*/ 	.byte	0x00, 0xf0, 0x11, 0x00


	//----- nvinfo : EIATTR_KPARAM_INFO
	.align		4
.L_21:
        /*0078*/ 	.byte	0x04, 0x17
        /*007a*/ 	.short	(.L_23 - .L_22)
.L_22:
        /*007c*/ 	.word	0x00000000
        /*0080*/ 	.short	0x0006
        /*0082*/ 	.short	0x0024
        /*0084*/ 	.byte	0x00, 0xf0, 0x11, 0x00


	//----- nvinfo : EIATTR_KPARAM_INFO
	.align		4
.L_23:
        /*0088*/ 	.byte	0x04, 0x17
        /*008a*/ 	.short	(.L_25 - .L_24)
.L_24:
        /*008c*/ 	.word	0x00000000
        /*0090*/ 	.short	0x0005
        /*0092*/ 	.short	0x0020
        /*0094*/ 	.byte	0x00, 0xf0, 0x11, 0x00


	//----- nvinfo : EIATTR_KPARAM_INFO
	.align		4
.L_25:
        /*0098*/ 	.byte	0x04, 0x17
        /*009a*/ 	.short	(.L_27 - .L_26)
.L_26:
        /*009c*/ 	.word	0x00000000
        /*00a0*/ 	.short	0x0004
        /*00a2*/ 	.short	0x001c
        /*00a4*/ 	.byte	0x00, 0xf0, 0x11, 0x00


	//----- nvinfo : EIATTR_KPARAM_INFO
	.align		4
.L_27:
        /*00a8*/ 	.byte	0x04, 0x17
        /*00aa*/ 	.short	(.L_29 - .L_28)
.L_28:
        /*00ac*/ 	.word	0x00000000
        /*00b0*/ 	.short	0x0003
        /*00b2*/ 	.short	0x0018
        /*00b4*/ 	.byte	0x00, 0xf0, 0x11, 0x00


	//----- nvinfo : EIATTR_KPARAM_INFO
	.align		4
.L_29:
        /*00b8*/ 	.byte	0x04, 0x17
        /*00ba*/ 	.short	(.L_31 - .L_30)
.L_30:
        /*00bc*/ 	.word	0x00000000
        /*00c0*/ 	.short	0x0002
        /*00c2*/ 	.short	0x0010
        /*00c4*/ 	.byte	0x00, 0xf4, 0x21, 0x00


	//----- nvinfo : EIATTR_KPARAM_INFO
	.align		4
.L_31:
        /*00c8*/ 	.byte	0x04, 0x17
        /*00ca*/ 	.short	(.L_33 - .L_32)
.L_32:
        /*00cc*/ 	.word	0x00000000
        /*00d0*/ 	.short	0x0001
        /*00d2*/ 	.short	0x0008
        /*00d4*/ 	.byte	0x00, 0xf4, 0x21, 0x00


	//----- nvinfo : EIATTR_KPARAM_INFO
	.align		4
.L_33:
        /*00d8*/ 	.byte	0x04, 0x17
        /*00da*/ 	.short	(.L_35 - .L_34)
.L_34:
        /*00dc*/ 	.word	0x00000000
        /*00e0*/ 	.short	0x0000
        /*00e2*/ 	.short	0x0000
        /*00e4*/ 	.byte	0x00, 0xf4, 0x21, 0x00


	//----- nvinfo : EIATTR_SPARSE_MMA_MASK
	.align		4
.L_35:
        /*00e8*/ 	.byte	0x03, 0x50
        /*00ea*/ 	.short	0x0000


	//----- nvinfo : EIATTR_MAXREG_COUNT
	.align		4
        /*00ec*/ 	.byte	0x03, 0x1b
        /*00ee*/ 	.short	0x00ff


	//----- nvinfo : EIATTR_NUM_BARRIERS
	.align		4
        /*00f0*/ 	.byte	0x02, 0x4c
        /*00f2*/ 	.byte	0x01
	.zero		1


	//----- nvinfo : EIATTR_MERCURY_ISA_VERSION
	.align		4
        /*00f4*/ 	.byte	0x03, 0x5f
        /*00f6*/ 	.short	0x0101


	//----- nvinfo : EIATTR_EXIT_INSTR_OFFSETS
	.align		4
        /*00f8*/ 	.byte	0x04, 0x1c
        /*00fa*/ 	.short	(.L_37 - .L_36)


	//   ....[0]....
.L_36:
        /*00fc*/ 	.word	0x00004190


	//   ....[1]....
        /*0100*/ 	.word	0x000041e0


	//----- nvinfo : EIATTR_REQNTID
	.align		4
.L_37:
        /*0104*/ 	.byte	0x04, 0x10
        /*0106*/ 	.short	(.L_39 - .L_38)
.L_38:
        /*0108*/ 	.word	0x00000080
        /*010c*/ 	.word	0x00000001
        /*0110*/ 	.word	0x00000001


	//----- nvinfo : EIATTR_CBANK_PARAM_SIZE
	.align		4
.L_39:
        /*0114*/ 	.byte	0x03, 0x19
        /*0116*/ 	.short	0x0050


	//----- nvinfo : EIATTR_PARAM_CBANK
	.align		4
        /*0118*/ 	.byte	0x04, 0x0a
        /*011a*/ 	.short	(.L_41 - .L_40)
	.align		4
.L_40:
        /*011c*/ 	.word	index@(.nv.constant0.matmul_kernel)
        /*0120*/ 	.short	0x0210
        /*0122*/ 	.short	0x0050


	//----- nvinfo : EIATTR_SW_WAR
	.align		4
.L_41:
        /*0124*/ 	.byte	0x04, 0x36
        /*0126*/ 	.short	(.L_43 - .L_42)
.L_42:
        /*0128*/ 	.word	0x00000008
.L_43:


//--------------------- .nv.callgraph             --------------------------
	.section	.nv.callgraph,"",@"SHT_CUDA_CALLGRAPH"
	.align	4
	.sectionentsize	8
	.align		4
        /*0000*/ 	.word	0x00000000
	.align		4
        /*0004*/ 	.word	0xffffffff
	.align		4
        /*0008*/ 	.word	0x00000000
	.align		4
        /*000c*/ 	.word	0xfffffffe
	.align		4
        /*0010*/ 	.word	0x00000000
	.align		4
        /*0014*/ 	.word	0xfffffffd
	.align		4
        /*0018*/ 	.word	0x00000000
	.align		4
        /*001c*/ 	.word	0xfffffffc


//--------------------- .text.matmul_kernel       --------------------------
	.section	.text.matmul_kernel,"ax",@progbits
	.align	128
        .global         matmul_kernel
        .type           matmul_kernel,@function
        .size           matmul_kernel,(.L_x_3 - matmul_kernel)
        .other          matmul_kernel,@"STO_CUDA_ENTRY STV_DEFAULT"
matmul_kernel:
.text.matmul_kernel:
[----:B------:R-:W-:Y:S08]  /*0000*/  LDC R1, c[0x0][0x28] ;  /* 0x00000a00ff017b82 */ /* 0x000ff00000000800 */
[----:B------:R-:W0:Y:S01]  /*0010*/  LDC.64 R18, c[0x0][0x228] ;  /* 0x00008a00ff127b82 */ /* 0x000e220000000a00 */
[----:B------:R-:W1:Y:S01]  /*0020*/  S2R R5, SR_CTAID.X ;  /* 0x0000000000057919 */ /* 0x000e620000002500 */
[----:B------:R-:W-:Y:S01]  /*0030*/  ULDC UR4, c[0x0][0x230] ;  /* 0x00008c0000047ab9 */ /* 0x000fe20000000800 */
[----:B------:R-:W-:Y:S01]  /*0040*/  UMOV UR5, 0x400 ;  /* 0x0000040000057882 */ /* 0x000fe20000000000 */
[----:B------:R-:W-:Y:S01]  /*0050*/  UIADD3 UR4, UR4, 0x7f, URZ ;  /* 0x0000007f04047890 */ /* 0x000fe2000fffe03f */
[----:B------:R-:W2:Y:S01]  /*0060*/  S2R R40, SR_TID.X ;  /* 0x0000000000287919 */ /* 0x000ea20000002100 */
[----:B------:R-:W-:-:S02]  /*0070*/  ULDC.64 UR8, c[0x0][0x208] ;  /* 0x0000820000087ab9 */ /* 0x000fc40000000a00 */
[----:B------:R-:W3:Y:S01]  /*0080*/  S2UR UR6, SR_CgaCtaId ;  /* 0x00000000000679c3 */ /* 0x000ee20000008800 */
[----:B------:R-:W-:Y:S01]  /*0090*/  UISETP.GT.AND UP0, UPT, UR4, 0x7f, UPT ;  /* 0x0000007f0400788c */ /* 0x000fe2000bf04270 */
[----:B0-----:R-:W-:-:S05]  /*00a0*/  VIADD R0, R19, 0xf ;  /* 0x0000000f13007836 */ /* 0x001fca0000000000 */
[----:B------:R-:W-:Y:S01]  /*00b0*/  SHF.R.S32.HI R3, RZ, 0x1f, R0 ;  /* 0x0000001fff037819 */ /* 0x000fe20000011400 */
[----:B---3--:R-:W-:-:S03]  /*00c0*/  ULEA UR5, UR6, UR5, 0x18 ;  /* 0x0000000506057291 */ /* 0x008fc6000f8ec03f */
[----:B------:R-:W-:Y:S02]  /*00d0*/  LEA.HI R3, R3, R0, RZ, 0x4 ;  /* 0x0000000003037211 */ /* 0x000fe400078f20ff */
[----:B-1----:R-:W-:Y:S02]  /*00e0*/  IABS R8, R5 ;  /* 0x0000000500087213 */ /* 0x002fe40000000000 */
[----:B------:R-:W-:-:S05]  /*00f0*/  SHF.R.S32.HI R3, RZ, 0x4, R3 ;  /* 0x00000004ff037819 */ /* 0x000fca0000011403 */
[----:B------:R-:W-:-:S05]  /*0100*/  IMAD.SHL.U32 R4, R3, 0x8, RZ ;  /* 0x0000000803047824 */ /* 0x000fca00078e00ff */
[-C--:B------:R-:W-:Y:S02]  /*0110*/  IABS R7, R4.reuse ;  /* 0x0000000400077213 */ /* 0x080fe40000000000 */
[----:B------:R-:W-:Y:S02]  /*0120*/  IABS R10, R4 ;  /* 0x00000004000a7213 */ /* 0x000fe40000000000 */
[----:B------:R-:W0:Y:S08]  /*0130*/  I2F.RP R0, R7 ;  /* 0x0000000700007306 */ /* 0x000e300000209400 */
[----:B0-----:R-:W0:Y:S02]  /*0140*/  MUFU.RCP R0, R0 ;  /* 0x0000000000007308 */ /* 0x001e240000001000 */
[----:B0-----:R-:W-:-:S02]  /*0150*/  VIADD R2, R0, 0xffffffe ;  /* 0x0ffffffe00027836 */ /* 0x001fc40000000000 */
[----:B------:R-:W-:-:S04]  /*0160*/  IMAD.MOV R0, RZ, RZ, -R10 ;  /* 0x000000ffff007224 */ /* 0x000fc800078e0a0a */
[----:B------:R0:W1:Y:S02]  /*0170*/  F2I.FTZ.U32.TRUNC.NTZ R3, R2 ;  /* 0x0000000200037305 */ /* 0x000064000021f000 */
[----:B0-----:R-:W-:Y:S02]  /*0180*/  IMAD.MOV.U32 R2, RZ, RZ, RZ ;  /* 0x000000ffff027224 */ /* 0x001fe400078e00ff */
[----:B-1----:R-:W-:-:S04]  /*0190*/  IMAD.MOV R6, RZ, RZ, -R3 ;  /* 0x000000ffff067224 */ /* 0x002fc800078e0a03 */
[----:B------:R-:W-:Y:S02]  /*01a0*/  IMAD R9, R6, R7, RZ ;  /* 0x0000000706097224 */ /* 0x000fe400078e02ff */
[----:B------:R-:W-:Y:S02]  /*01b0*/  IMAD.MOV.U32 R6, RZ, RZ, R8 ;  /* 0x000000ffff067224 */ /* 0x000fe400078e0008 */
[----:B------:R-:W-:-:S06]  /*01c0*/  IMAD.HI.U32 R3, R3, R9, R2 ;  /* 0x0000000903037227 */ /* 0x000fcc00078e0002 */
[----:B------:R-:W-:-:S04]  /*01d0*/  IMAD.HI.U32 R3, R3, R6, RZ ;  /* 0x0000000603037227 */ /* 0x000fc800078e00ff */
[----:B------:R-:W-:-:S05]  /*01e0*/  IMAD R0, R3, R0, R6 ;  /* 0x0000000003007224 */ /* 0x000fca00078e0206 */
[----:B------:R-:W-:-:S13]  /*01f0*/  ISETP.GT.U32.AND P1, PT, R7, R0, PT ;  /* 0x000000000700720c */ /* 0x000fda0003f24070 */
[----:B------:R-:W-:Y:S02]  /*0200*/  @!P1 IMAD.IADD R0, R0, 0x1, -R7 ;  /* 0x0000000100009824 */ /* 0x000fe400078e0a07 */
[----:B------:R-:W-:Y:S01]  /*0210*/  @!P1 VIADD R3, R3, 0x1 ;  /* 0x0000000103039836 */ /* 0x000fe20000000000 */
[----:B------:R-:W-:Y:S02]  /*0220*/  ISETP.NE.AND P1, PT, R4, RZ, PT ;  /* 0x000000ff0400720c */ /* 0x000fe40003f25270 */
[----:B------:R-:W-:Y:S02]  /*0230*/  ISETP.GE.U32.AND P0, PT, R0, R7, PT ;  /* 0x000000070000720c */ /* 0x000fe40003f06070 */
[----:B------:R-:W-:-:S04]  /*0240*/  LOP3.LUT R0, R5, R4, RZ, 0x3c, !PT ;  /* 0x0000000405007212 */ /* 0x000fc800078e3cff */
[----:B------:R-:W-:Y:S01]  /*0250*/  ISETP.GE.AND P2, PT, R0, RZ, PT ;  /* 0x000000ff0000720c */ /* 0x000fe20003f46270 */
[----:B------:R-:W-:-:S06]  /*0260*/  VIADD R0, R18, 0x1f ;  /* 0x0000001f12007836 */ /* 0x000fcc0000000000 */
[----:B------:R-:W-:-:S04]  /*0270*/  @P0 VIADD R3, R3, 0x1 ;  /* 0x0000000103030836 */ /* 0x000fc80000000000 */
[----:B------:R-:W-:Y:S01]  /*0280*/  IMAD.MOV.U32 R2, RZ, RZ, R3 ;  /* 0x000000ffff027224 */ /* 0x000fe200078e0003 */
[----:B------:R-:W-:-:S03]  /*0290*/  SHF.R.S32.HI R3, RZ, 0x1f, R0 ;  /* 0x0000001fff037819 */ /* 0x000fc60000011400 */
[----:B------:R-:W-:Y:S01]  /*02a0*/  @!P2 IMAD.MOV R2, RZ, RZ, -R2 ;  /* 0x000000ffff02a224 */ /* 0x000fe200078e0a02 */
[----:B------:R-:W-:Y:S02]  /*02b0*/  @!P1 LOP3.LUT R2, RZ, R4, RZ, 0x33, !PT ;  /* 0x00000004ff029212 */ /* 0x000fe400078e33ff */
[----:B------:R-:W-:-:S03]  /*02c0*/  LEA.HI R3, R3, R0, RZ, 0x5 ;  /* 0x0000000003037211 */ /* 0x000fc600078f28ff */
[----:B------:R-:W-:Y:S02]  /*02d0*/  IMAD.SHL.U32 R6, R2, 0x8, RZ ;  /* 0x0000000802067824 */ /* 0x000fe400078e00ff */
[----:B------:R-:W-:-:S03]  /*02e0*/  IMAD.MOV R2, RZ, RZ, -R2 ;  /* 0x000000ffff027224 */ /* 0x000fc600078e0a02 */
[----:B------:R-:W-:Y:S01]  /*02f0*/  LEA.HI.SX32 R3, R3, -R6, 0x1b ;  /* 0x8000000603037211 */ /* 0x000fe200078fdaff */
[----:B------:R-:W-:-:S03]  /*0300*/  IMAD R4, R4, R2, R5 ;  /* 0x0000000204047224 */ /* 0x000fc600078e0205 */
[----:B------:R-:W-:Y:S02]  /*0310*/  VIMNMX R11, R3, 0x8, PT ;  /* 0x00000008030b7848 */ /* 0x000fe40003fe0100 */
[----:B------:R-:W-:Y:S02]  /*0320*/  IABS R9, R4 ;  /* 0x0000000400097213 */ /* 0x000fe40000000000 */
[----:B------:R-:W-:-:S04]  /*0330*/  IABS R7, R11 ;  /* 0x0000000b00077213 */ /* 0x000fc80000000000 */
[----:B------:R-:W0:Y:S08]  /*0340*/  I2F.RP R0, R7 ;  /* 0x0000000700007306 */ /* 0x000e300000209400 */
[----:B0-----:R-:W0:Y:S02]  /*0350*/  MUFU.RCP R0, R0 ;  /* 0x0000000000007308 */ /* 0x001e240000001000 */
[----:B0-----:R-:W-:-:S06]  /*0360*/  VIADD R3, R0, 0xffffffe ;  /* 0x0ffffffe00037836 */ /* 0x001fcc0000000000 */
[----:B------:R-:W0:Y:S02]  /*0370*/  F2I.FTZ.U32.TRUNC.NTZ R3, R3 ;  /* 0x0000000300037305 */ /* 0x000e24000021f000 */
[----:B0-----:R-:W-:-:S04]  /*0380*/  IMAD.MOV R8, RZ, RZ, -R3 ;  /* 0x000000ffff087224 */ /* 0x001fc800078e0a03 */
[----:B------:R-:W-:Y:S01]  /*0390*/  IMAD.MOV.U32 R2, RZ, RZ, R8 ;  /* 0x000000ffff027224 */ /* 0x000fe200078e0008 */
[----:B------:R-:W-:-:S03]  /*03a0*/  IABS R8, R11 ;  /* 0x0000000b00087213 */ /* 0x000fc60000000000 */
[----:B------:R-:W-:Y:S02]  /*03b0*/  IMAD R5, R2, R7, RZ ;  /* 0x0000000702057224 */ /* 0x000fe400078e02ff */
[----:B------:R-:W-:Y:S02]  /*03c0*/  IMAD.MOV.U32 R2, RZ, RZ, RZ ;  /* 0x000000ffff027224 */ /* 0x000fe400078e00ff */
[----:B------:R-:W-:Y:S02]  /*03d0*/  IMAD.MOV R0, RZ, RZ, -R8 ;  /* 0x000000ffff007224 */ /* 0x000fe400078e0a08 */
[----:B------:R-:W-:Y:S01]  /*03e0*/  IMAD.HI.U32 R2, R3, R5, R2 ;  /* 0x0000000503027227 */ /* 0x000fe200078e0002 */
[----:B--2---:R-:W-:-:S05]  /*03f0*/  LOP3.LUT R3, R40, 0x1f, RZ, 0xc0, !PT ;  /* 0x0000001f28037812 */ /* 0x004fca00078ec0ff */
        /* <DEDUP_REMOVED lines=8> */
[----:B------:R-:W-:-:S07]  /*0480*/  ISETP.GE.AND P2, PT, R0, RZ, PT ;  /* 0x000000ff0000720c */ /* 0x000fce0003f46270 */
[----:B------:R-:W-:Y:S01]  /*0490*/  @P0 VIADD R2, R2, 0x1 ;  /* 0x0000000102020836 */ /* 0x000fe20000000000 */
[----:B------:R-:W-:-:S03]  /*04a0*/  PLOP3.LUT P0, PT, PT, PT, UP0, 0x80, 0x0 ;  /* 0x000000000000781c */ /* 0x000fc60003f0f008 */
[----:B------:R-:W-:-:S04]  /*04b0*/  IMAD.MOV.U32 R8, RZ, RZ, R2 ;  /* 0x000000ffff087224 */ /* 0x000fc800078e0002 */
[----:B------:R-:W-:Y:S01]  /*04c0*/  @!P2 IMAD.MOV R8, RZ, RZ, -R8 ;  /* 0x000000ffff08a224 */ /* 0x000fe200078e0a08 */
[----:B------:R-:W-:-:S05]  /*04d0*/  @!P1 LOP3.LUT R8, RZ, R11, RZ, 0x33, !PT ;  /* 0x0000000bff089212 */ /* 0x000fca00078e33ff */
[----:B------:R-:W-:Y:S01]  /*04e0*/  IMAD.MOV R0, RZ, RZ, -R8 ;  /* 0x000000ffff007224 */ /* 0x000fe200078e0a08 */
[----:B------:R-:W-:Y:S02]  /*04f0*/  @!P0 CS2R R44, SRZ ;  /* 0x00000000002c8805 */ /* 0x000fe4000001ff00 */
[----:B------:R-:W-:Y:S01]  /*0500*/  @!P0 CS2R R46, SRZ ;  /* 0x00000000002e8805 */ /* 0x000fe2000001ff00 */
[----:B------:R-:W-:Y:S02]  /*0510*/  IMAD.SHL.U32 R8, R8, 0x10, RZ ;  /* 0x0000001008087824 */ /* 0x000fe400078e00ff */
[----:B------:R-:W-:-:S04]  /*0520*/  IMAD R0, R11, R0, R4 ;  /* 0x000000000b007224 */ /* 0x000fc800078e0204 */
[----:B------:R-:W-:-:S04]  /*0530*/  IMAD.IADD R0, R6, 0x1, R0 ;  /* 0x0000000106007824 */ /* 0x000fc800078e0200 */
[----:B------:R-:W-:Y:S01]  /*0540*/  IMAD R0, R0, 0x20, R3 ;  /* 0x0000002000007824 */ /* 0x000fe200078e0203 */
[----:B------:R-:W-:-:S04]  /*0550*/  SHF.R.U32.HI R3, RZ, 0x5, R40 ;  /* 0x00000005ff037819 */ /* 0x000fc80000011628 */
[----:B------:R-:W-:Y:S01]  /*0560*/  SGXT.U32 R2, R3, 0x2 ;  /* 0x000000020302781a */ /* 0x000fe20000000000 */
[----:B------:R-:W-:Y:S01]  /*0570*/  @!P0 IMAD.SHL.U32 R3, R40, 0x20, RZ ;  /* 0x0000002028038824 */ /* 0x000fe200078e00ff */
[----:B------:R-:W-:Y:S06]  /*0580*/  @!P0 BRA `(.L_x_0) ;  /* 0x0000003800188947 */ /* 0x000fec0003800000 */
[----:B------:R-:W-:Y:S01]  /*0590*/  IABS R32, R19 ;  /* 0x0000001300207213 */ /* 0x000fe20000000000 */
[C---:B------:R-:W-:Y:S01]  /*05a0*/  VIADD R3, R8.reuse, 0xf ;  /* 0x0000000f08037836 */ /* 0x040fe20000000000 */
[----:B------:R-:W-:Y:S01]  /*05b0*/  IABS R29, R18 ;  /* 0x00000012001d7213 */ /* 0x000fe20000000000 */
[C---:B------:R-:W-:Y:S01]  /*05c0*/  VIADD R27, R8.reuse, 0xa ;  /* 0x0000000a081b7836 */ /* 0x040fe20000000000 */
[----:B------:R-:W0:Y:S01]  /*05d0*/  I2F.RP R6, R32 ;  /* 0x0000002000067306 */ /* 0x000e220000209400 */
[C---:B------:R-:W-:Y:S01]  /*05e0*/  VIADD R22, R8.reuse, 0xb ;  /* 0x0000000b08167836 */ /* 0x040fe20000000000 */
[----:B------:R-:W-:Y:S01]  /*05f0*/  IABS R9, R3 ;  /* 0x0000000300097213 */ /* 0x000fe20000000000 */
[C---:B------:R-:W-:Y:S01]  /*0600*/  VIADD R33, R8.reuse, 0x8 ;  /* 0x0000000808217836 */ /* 0x040fe20000000000 */
[----:B------:R-:W-:Y:S01]  /*0610*/  ISETP.GE.AND P0, PT, R3, RZ, PT ;  /* 0x000000ff0300720c */ /* 0x000fe20003f06270 */
[C---:B------:R-:W-:Y:S01]  /*0620*/  VIADD R30, R8.reuse, 0x9 ;  /* 0x00000009081e7836 */ /* 0x040fe20000000000 */
[----:B------:R-:W-:Y:S01]  /*0630*/  IABS R14, R27 ;  /* 0x0000001b000e7213 */ /* 0x000fe20000000000 */
        /* <DEDUP_REMOVED lines=8> */
[----:B0-----:R-:W0:Y:S01]  /*06c0*/  MUFU.RCP R6, R6 ;  /* 0x0000000600067308 */ /* 0x001e220000001000 */
[C---:B------:R-:W-:Y:S01]  /*06d0*/  VIADD R25, R8.reuse, 0x2 ;  /* 0x0000000208197836 */ /* 0x040fe20000000000 */
[----:B------:R-:W-:Y:S01]  /*06e0*/  IABS R28, R0 ;  /* 0x00000000001c7213 */ /* 0x000fe20000000000 */
[C---:B------:R-:W-:Y:S01]  /*06f0*/  VIADD R23, R8.reuse, 0x3 ;  /* 0x0000000308177836 */ /* 0x040fe20000000000 */
[----:B------:R-:W-:Y:S01]  /*0700*/  ULDC UR13, c[0x0][0x240] ;  /* 0x00009000000d7ab9 */ /* 0x000fe20000000800 */
[----:B------:R-:W-:Y:S01]  /*0710*/  VIADD R38, R8, 0x1 ;  /* 0x0000000108267836 */ /* 0x000fe20000000000 */
[----:B------:R-:W-:Y:S01]  /*0720*/  IABS R26, R25 ;  /* 0x00000019001a7213 */ /* 0x000fe20000000000 */
[----:B------:R-:W-:Y:S01]  /*0730*/  ULDC.64 UR6, c[0x0][0x218] ;  /* 0x0000860000067ab9 */ /* 0x000fe20000000a00 */
[----:B------:R-:W-:Y:S01]  /*0740*/  IABS R24, R23 ;  /* 0x0000001700187213 */ /* 0x000fe20000000000 */
[----:B------:R-:W-:Y:S01]  /*0750*/  ULDC UR40, c[0x0][0x234] ;  /* 0x00008d0000287ab9 */ /* 0x000fe20000000800 */
[----:B------:R-:W-:Y:S01]  /*0760*/  ULDC.64 UR10, c[0x0][0x210] ;  /* 0x00008400000a7ab9 */ /* 0x000fe20000000a00 */
[----:B------:R-:W-:-:S02]  /*0770*/  LOP3.LUT R59, R2, 0x18, RZ, 0xfc, !PT ;  /* 0x00000018023b7812 */ /* 0x000fc400078efcff */
[----:B------:R-:W-:Y:S02]  /*0780*/  CS2R R44, SRZ ;  /* 0x00000000002c7805 */ /* 0x000fe4000001ff00 */
[C---:B------:R-:W-:Y:S02]  /*0790*/  LOP3.LUT R60, R2.reuse, 0x14, RZ, 0xfc, !PT ;  /* 0x00000014023c7812 */ /* 0x040fe400078efcff */
[----:B------:R-:W-:Y:S02]  /*07a0*/  CS2R R46, SRZ ;  /* 0x00000000002e7805 */ /* 0x000fe4000001ff00 */
[----:B------:R-:W-:Y:S01]  /*07b0*/  LOP3.LUT R61, R2, 0x10, RZ, 0xfc, !PT ;  /* 0x00000010023d7812 */ /* 0x000fe200078efcff */
[----:B0-----:R-:W-:Y:S01]  /*07c0*/  VIADD R4, R6, 0xffffffe ;  /* 0x0ffffffe06047836 */ /* 0x001fe20000000000 */
[----:B------:R-:W-:Y:S01]  /*07d0*/  LOP3.LUT R62, R2, 0xc, RZ, 0xfc, !PT ;  /* 0x0000000c023e7812 */ /* 0x000fe200078efcff */
[----:B------:R-:W-:Y:S01]  /*07e0*/  VIADD R6, R8, 0xe ;  /* 0x0000000e08067836 */ /* 0x000fe20000000000 */
[C---:B------:R-:W-:Y:S01]  /*07f0*/  LOP3.LUT R63, R2.reuse, 0x8, RZ, 0xfc, !PT ;  /* 0x00000008023f7812 */ /* 0x040fe200078efcff */
[----:B------:R0:W1:Y:S01]  /*0800*/  F2I.FTZ.U32.TRUNC.NTZ R5, R4 ;  /* 0x0000000400057305 */ /* 0x000062000021f000 */
[----:B------:R-:W-:-:S02]  /*0810*/  LOP3.LUT R64, R2, 0x4, RZ, 0xfc, !PT ;  /* 0x0000000402407812 */ /* 0x000fc400078efcff */
[----:B------:R-:W-:Y:S02]  /*0820*/  ISETP.GE.AND P4, PT, R6, RZ, PT ;  /* 0x000000ff0600720c */ /* 0x000fe40003f86270 */
[C---:B------:R-:W-:Y:S02]  /*0830*/  LOP3.LUT R39, R2.reuse, 0x70, RZ, 0xfc, !PT ;  /* 0x0000007002277812 */ /* 0x040fe400078efcff */
[C---:B------:R-:W-:Y:S01]  /*0840*/  LOP3.LUT R56, R2.reuse, 0x74, RZ, 0xfc, !PT ;  /* 0x0000007402387812 */ /* 0x040fe200078efcff */
[----:B0-----:R-:W-:Y:S01]  /*0850*/  IMAD.MOV.U32 R4, RZ, RZ, RZ ;  /* 0x000000ffff047224 */ /* 0x001fe200078e00ff */
[----:B------:R-:W-:Y:S02]  /*0860*/  LOP3.LUT R57, R2, 0x78, RZ, 0xfc, !PT ;  /* 0x0000007802397812 */ /* 0x000fe400078efcff */
[----:B------:R-:W-:Y:S01]  /*0870*/  LEA.HI R58, R40, 0x7c, RZ, 0x1b ;  /* 0x0000007c283a7811 */ /* 0x000fe200078fd8ff */
[----:B-1----:R-:W-:-:S04]  /*0880*/  IMAD.MOV R7, RZ, RZ, -R5 ;  /* 0x000000ffff077224 */ /* 0x002fc800078e0a05 */
[----:B------:R-:W-:-:S04]  /*0890*/  IMAD R7, R7, R32, RZ ;  /* 0x0000002007077224 */ /* 0x000fc800078e02ff */
[----:B------:R-:W-:Y:S01]  /*08a0*/  IMAD.HI.U32 R7, R5, R7, R4 ;  /* 0x0000000705077227 */ /* 0x000fe200078e0004 */
[----:B------:R-:W-:-:S03]  /*08b0*/  IABS R4, R6 ;  /* 0x0000000600047213 */ /* 0x000fc60000000000 */
[----:B------:R-:W-:Y:S02]  /*08c0*/  VIADD R6, R8, 0xc ;  /* 0x0000000c08067836 */ /* 0x000fe40000000000 */
[----:B------:R-:W-:-:S03]  /*08d0*/  IMAD.HI.U32 R5, R7, R9, RZ ;  /* 0x0000000907057227 */ /* 0x000fc600078e00ff */
[----:B------:R-:W-:Y:S01]  /*08e0*/  IABS R12, R6 ;  /* 0x00000006000c7213 */ /* 0x000fe20000000000 */
[----:B------:R-:W-:Y:S01]  /*08f0*/  IMAD.MOV R5, RZ, RZ, -R5 ;  /* 0x000000ffff057224 */ /* 0x000fe200078e0a05 */
[----:B------:R-:W-:Y:S01]  /*0900*/  ISETP.GE.AND P3, PT, R6, RZ, PT ;  /* 0x000000ff0600720c */ /* 0x000fe20003f66270 */
[----:B------:R-:W-:-:S04]  /*0910*/  IMAD.HI.U32 R6, R7, R13, RZ ;  /* 0x0000000d07067227 */ /* 0x000fc800078e00ff */
[----:B------:R-:W-:Y:S02]  /*0920*/  IMAD R3, R32, R5, R9 ;  /* 0x0000000520037224 */ /* 0x000fe400078e0209 */
[----:B------:R-:W-:Y:S02]  /*0930*/  IMAD.MOV.U32 R9, RZ, RZ, R4 ;  /* 0x000000ffff097224 */ /* 0x000fe400078e0004 */
[----:B------:R-:W-:Y:S01]  /*0940*/  VIADD R5, R8, 0xd ;  /* 0x0000000d08057836 */ /* 0x000fe20000000000 */
[----:B------:R-:W-:Y:S01]  /*0950*/  ISETP.GT.U32.AND P2, PT, R32, R3, PT ;  /* 0x000000032000720c */ /* 0x000fe20003f44070 */
[----:B------:R-:W-:-:S03]  /*0960*/  IMAD.HI.U32 R4, R7, R9, RZ ;  /* 0x0000000907047227 */ /* 0x000fc600078e00ff */
[----:B------:R-:W-:Y:S01]  /*0970*/  IABS R10, R5 ;  /* 0x00000005000a7213 */ /* 0x000fe20000000000 */
[----:B------:R-:W-:Y:S01]  /*0980*/  IMAD.MOV R4, RZ, RZ, -R4 ;  /* 0x000000ffff047224 */ /* 0x000fe200078e0a04 */
[----:B------:R-:W-:Y:S01]  /*0990*/  ISETP.GE.AND P1, PT, R5, RZ, PT ;  /* 0x000000ff0500720c */ /* 0x000fe20003f26270 */
[----:B------:R-:W-:-:S04]  /*09a0*/  IMAD.HI.U32 R5, R7, R12, RZ ;  /* 0x0000000c07057227 */ /* 0x000fc800078e00ff */
[C---:B------:R-:W-:Y:S02]  /*09b0*/  IMAD R9, R32.reuse, R4, R9 ;  /* 0x0000000420097224 */ /* 0x040fe400078e0209 */
[----:B------:R-:W-:Y:S02]  /*09c0*/  @!P2 IMAD.IADD R3, R3, 0x1, -R32 ;  /* 0x000000010303a824 */ /* 0x000fe400078e0a20 */
[----:B------:R-:W-:Y:S01]  /*09d0*/  IMAD.HI.U32 R4, R7, R10, RZ ;  /* 0x0000000a07047227 */ /* 0x000fe200078e00ff */
[C---:B------:R-:W-:Y:S02]  /*09e0*/  ISETP.GT.U32.AND P2, PT, R32.reuse, R9, PT ;  /* 0x000000092000720c */ /* 0x040fe40003f44070 */
[----:B------:R-:W-:Y:S01]  /*09f0*/  ISETP.GT.U32.AND P5, PT, R32, R3, PT ;  /* 0x000000032000720c */ /* 0x000fe20003fa4070 */
[----:B------:R-:W-:Y:S02]  /*0a00*/  IMAD.MOV R11, RZ, RZ, -R4 ;  /* 0x000000ffff0b7224 */ /* 0x000fe400078e0a04 */
[----:B------:R-:W-:-:S02]  /*0a10*/  IMAD.MOV R5, RZ, RZ, -R5 ;  /* 0x000000ffff057224 */ /* 0x000fc400078e0a05 */
[C---:B------:R-:W-:Y:S02]  /*0a20*/  IMAD R10, R32.reuse, R11, R10 ;  /* 0x0000000b200a7224 */ /* 0x040fe400078e020a */
[C---:B------:R-:W-:Y:S02]  /*0a30*/  IMAD R11, R32.reuse, R5, R12 ;  /* 0x00000005200b7224 */ /* 0x040fe400078e020c */
[----:B------:R-:W-:Y:S01]  /*0a40*/  IMAD.HI.U32 R4, R7, R14, RZ ;  /* 0x0000000e07047227 */ /* 0x000fe200078e00ff */
[----:B------:R-:W-:-:S03]  /*0a50*/  ISETP.GT.U32.AND P6, PT, R32, R10, PT ;  /* 0x0000000a2000720c */ /* 0x000fc60003fc4070 */
[--C-:B------:R-:W-:Y:S01]  /*0a60*/  @!P5 IMAD.IADD R3, R3, 0x1, -R32.reuse ;  /* 0x000000010303d824 */ /* 0x100fe200078e0a20 */
[----:B------:R-:W-:Y:S01]  /*0a70*/  ISETP.GT.U32.AND P5, PT, R32, R11, PT ;  /* 0x0000000b2000720c */ /* 0x000fe20003fa4070 */
[----:B------:R-:W-:Y:S02]  /*0a80*/  @!P2 IMAD.IADD R9, R9, 0x1, -R32 ;  /* 0x000000010909a824 */ /* 0x000fe400078e0a20 */
[----:B------:R-:W-:Y:S02]  /*0a90*/  IMAD.MOV R15, RZ, RZ, -R4 ;  /* 0x000000ffff0f7224 */ /* 0x000fe400078e0a04 */
[----:B------:R-:W-:-:S04]  /*0aa0*/  IMAD.HI.U32 R5, R7, R16, RZ ;  /* 0x0000001007057227 */ /* 0x000fc800078e00ff */
[----:B------:R-:W-:Y:S01]  /*0ab0*/  @!P6 IMAD.IADD R10, R10, 0x1, -R32 ;  /* 0x000000010a0ae824 */ /* 0x000fe200078e0a20 */
[C---:B------:R-:W-:Y:S01]  /*0ac0*/  ISETP.GT.U32.AND P6, PT, R32.reuse, R9, PT ;  /* 0x000000092000720c */ /* 0x040fe20003fc4070 */
[C---:B------:R-:W-:Y:S01]  /*0ad0*/  IMAD R14, R32.reuse, R15, R14 ;  /* 0x0000000f200e7224 */ /* 0x040fe200078e020e */
[----:B------:R-:W-:Y:S01]  /*0ae0*/  IABS R15, R30 ;  /* 0x0000001e000f7213 */ /* 0x000fe20000000000 */
[----:B------:R-:W-:Y:S01]  /*0af0*/  @!P5 IMAD.IADD R11, R11, 0x1, -R32 ;  /* 0x000000010b0bd824 */ /* 0x000fe200078e0a20 */
[----:B------:R-:W-:Y:S01]  /*0b00*/  ISETP.GT.U32.AND P5, PT, R32, R10, PT ;  /* 0x0000000a2000720c */ /* 0x000fe20003fa4070 */
[----:B------:R-:W-:Y:S02]  /*0b10*/  IMAD.MOV R6, RZ, RZ, -R6 ;  /* 0x000000ffff067224 */ /* 0x000fe400078e0a06 */
[----:B------:R-:W-:-:S04]  /*0b20*/  IMAD.HI.U32 R4, R7, R15, RZ ;  /* 0x0000000f07047227 */ /* 0x000fc800078e00ff */
[----:B------:R-:W-:Y:S02]  /*0b30*/  IMAD.MOV R17, RZ, RZ, -R5 ;  /* 0x000000ffff117224 */ /* 0x000fe400078e0a05 */
[--C-:B------:R-:W-:Y:S01]  /*0b40*/  @!P6 IMAD.IADD R9, R9, 0x1, -R32.reuse ;  /* 0x000000010909e824 */ /* 0x100fe200078e0a20 */
[C---:B------:R-:W-:Y:S01]  /*0b50*/  ISETP.GT.U32.AND P6, PT, R32.reuse, R11, PT ;  /* 0x0000000b2000720c */ /* 0x040fe20003fc4070 */
[----:B------:R-:W-:Y:S01]  /*0b60*/  IMAD R13, R32, R6, R13 ;  /* 0x00000006200d7224 */ /* 0x000fe200078e020d */
[----:B------:R-:W0:Y:S01]  /*0b70*/  I2F.RP R5, R29 ;  /* 0x0000001d00057306 */ /* 0x000e220000209400 */
[----:B------:R-:W-:Y:S01]  /*0b80*/  @!P5 IMAD.IADD R10, R10, 0x1, -R32 ;  /* 0x000000010a0ad824 */ /* 0x000fe200078e0a20 */
[C---:B------:R-:W-:Y:S01]  /*0b90*/  ISETP.GT.U32.AND P5, PT, R32.reuse, R14, PT ;  /* 0x0000000e2000720c */ /* 0x040fe20003fa4070 */
[----:B------:R-:W-:Y:S01]  /*0ba0*/  IMAD.MOV R12, RZ, RZ, -R4 ;  /* 0x000000ffff0c7224 */ /* 0x000fe200078e0a04 */
[C---:B------:R-:W-:Y:S01]  /*0bb0*/  ISETP.GT.U32.AND P2, PT, R32.reuse, R13, PT ;  /* 0x0000000d2000720c */ /* 0x040fe20003f44070 */
[----:B------:R-:W-:-:S02]  /*0bc0*/  IMAD R16, R32, R17, R16 ;  /* 0x0000001120107224 */ /* 0x000fc400078e0210 */
[----:B------:R-:W-:Y:S01]  /*0bd0*/  IMAD R15, R32, R12, R15 ;  /* 0x0000000c200f7224 */ /* 0x000fe200078e020f */
[----:B------:R-:W-:Y:S01]  /*0be0*/  IABS R12, R38 ;  /* 0x00000026000c7213 */ /* 0x000fe20000000000 */
[----:B------:R-:W-:-:S04]  /*0bf0*/  IMAD.HI.U32 R6, R7, R20, RZ ;  /* 0x0000001407067227 */ /* 0x000fc800078e00ff */
[--C-:B------:R-:W-:Y:S01]  /*0c00*/  @!P6 IMAD.IADD R11, R11, 0x1, -R32.reuse ;  /* 0x000000010b0be824 */ /* 0x100fe200078e0a20 */
[----:B------:R-:W-:Y:S01]  /*0c10*/  ISETP.GT.U32.AND P6, PT, R32, R15, PT ;  /* 0x0000000f2000720c */ /* 0x000fe20003fc4070 */
[--C-:B------:R-:W-:Y:S01]  /*0c20*/  @!P5 IMAD.IADD R14, R14, 0x1, -R32.reuse ;  /* 0x000000010e0ed824 */ /* 0x100fe200078e0a20 */
[----:B------:R-:W-:Y:S01]  /*0c30*/  ISETP.GT.U32.AND P5, PT, R32, R16, PT ;  /* 0x000000102000720c */ /* 0x000fe20003fa4070 */
[----:B0-----:R-:W0:Y:S01]  /*0c40*/  MUFU.RCP R5, R5 ;  /* 0x0000000500057308 */ /* 0x001e220000001000 */
[----:B------:R-:W-:Y:S02]  /*0c50*/  @!P2 IMAD.IADD R13, R13, 0x1, -R32 ;  /* 0x000000010d0da824 */ /* 0x000fe400078e0a20 */
[----:B------:R-:W-:-:S03]  /*0c60*/  IMAD.HI.U32 R4, R7, R21, RZ ;  /* 0x0000001507047227 */ /* 0x000fc600078e00ff */
[C---:B------:R-:W-:Y:S01]  /*0c70*/  ISETP.GT.U32.AND P2, PT, R32.reuse, R13, PT ;  /* 0x0000000d2000720c */ /* 0x040fe20003f44070 */
[----:B------:R-:W-:Y:S02]  /*0c80*/  IMAD.MOV R17, RZ, RZ, -R6 ;  /* 0x000000ffff117224 */ /* 0x000fe400078e0a06 */
[----:B------:R-:W-:Y:S02]  /*0c90*/  IMAD.MOV.U32 R6, RZ, RZ, R3 ;  /* 0x000000ffff067224 */ /* 0x000fe400078e0003 */
[--C-:B------:R-:W-:Y:S01]  /*0ca0*/  @!P6 IMAD.IADD R15, R15, 0x1, -R32.reuse ;  /* 0x000000010f0fe824 */ /* 0x100fe200078e0a20 */
[----:B------:R-:W-:Y:S01]  /*0cb0*/  ISETP.GT.U32.AND P6, PT, R32, R14, PT ;  /* 0x0000000e2000720c */ /* 0x000fe20003fc4070 */
[----:B------:R-:W-:Y:S02]  /*0cc0*/  @!P5 IMAD.IADD R16, R16, 0x1, -R32 ;  /* 0x000000011010d824 */ /* 0x000fe400078e0a20 */
[----:B------:R-:W-:Y:S01]  /*0cd0*/  IMAD.MOV R4, RZ, RZ, -R4 ;  /* 0x000000ffff047224 */ /* 0x000fe200078e0a04 */
[C---:B------:R-:W-:Y:S01]  /*0ce0*/  ISETP.GT.U32.AND P5, PT, R32.reuse, R15, PT ;  /* 0x0000000f2000720c */ /* 0x040fe20003fa4070 */
[----:B------:R-:W-:Y:S01]  /*0cf0*/  @!P0 IMAD.MOV R6, RZ, RZ, -R6 ;  /* 0x000000ffff068224 */ /* 0x000fe200078e0a06 */
[----:B------:R-:W-:Y:S01]  /*0d00*/  ISETP.GT.U32.AND P0, PT, R32, R16, PT ;  /* 0x000000102000720c */ /* 0x000fe20003f04070 */
[----:B0-----:R-:W-:-:S02]  /*0d10*/  VIADD R5, R5, 0xffffffe ;  /* 0x0ffffffe05057836 */ /* 0x001fc40000000000 */
[C---:B------:R-:W-:Y:S02]  /*0d20*/  IMAD R17, R32.reuse, R17, R20 ;  /* 0x0000001120117224 */ /* 0x040fe400078e0214 */
[----:B------:R-:W-:Y:S01]  /*0d30*/  IMAD R20, R32, R4, R21 ;  /* 0x0000000420147224 */ /* 0x000fe200078e0215 */
[----:B------:R-:W-:Y:S01]  /*0d40*/  IABS R21, R36 ;  /* 0x0000002400157213 */ /* 0x000fe20000000000 */
[--C-:B------:R-:W-:Y:S01]  /*0d50*/  @!P2 IMAD.IADD R13, R13, 0x1, -R32.reuse ;  /* 0x000000010d0da824 */ /* 0x100fe200078e0a20 */
[----:B------:R-:W-:Y:S01]  /*0d60*/  ISETP.GE.AND P2, PT, R22, RZ, PT ;  /* 0x000000ff1600720c */ /* 0x000fe20003f46270 */
[----:B------:R-:W-:Y:S01]  /*0d70*/  @!P6 IMAD.IADD R14, R14, 0x1, -R32 ;  /* 0x000000010e0ee824 */ /* 0x000fe200078e0a20 */
[----:B------:R-:W-:Y:S01]  /*0d80*/  IABS R22, R37 ;  /* 0x0000002500167213 */ /* 0x000fe20000000000 */
[----:B------:R-:W0:Y:S01]  /*0d90*/  F2I.FTZ.U32.TRUNC.NTZ R5, R5 ;  /* 0x0000000500057305 */ /* 0x000e22000021f000 */
[----:B------:R-:W-:Y:S01]  /*0da0*/  ISETP.GT.U32.AND P6, PT, R32, R17, PT ;  /* 0x000000112000720c */ /* 0x000fe20003fc4070 */
[----:B------:R-:W-:-:S04]  /*0db0*/  IMAD.HI.U32 R3, R7, R21, RZ ;  /* 0x0000001507037227 */ /* 0x000fc800078e00ff */
[----:B------:R-:W-:Y:S01]  /*0dc0*/  @!P5 IMAD.IADD R15, R15, 0x1, -R32 ;  /* 0x000000010f0fd824 */ /* 0x000fe200078e0a20 */
[----:B------:R-:W-:Y:S01]  /*0dd0*/  ISETP.GT.U32.AND P5, PT, R32, R20, PT ;  /* 0x000000142000720c */ /* 0x000fe20003fa4070 */
[----:B------:R-:W-:-:S04]  /*0de0*/  IMAD.HI.U32 R4, R7, R22, RZ ;  /* 0x0000001607047227 */ /* 0x000fc800078e00ff */
[----:B------:R-:W-:Y:S02]  /*0df0*/  IMAD.MOV R3, RZ, RZ, -R3 ;  /* 0x000000ffff037224 */ /* 0x000fe400078e0a03 */
[----:B------:R-:W-:Y:S01]  /*0e00*/  @!P0 IMAD.IADD R16, R16, 0x1, -R32 ;  /* 0x0000000110108824 */ /* 0x000fe200078e0a20 */
[----:B------:R-:W-:Y:S01]  /*0e10*/  ISETP.GE.AND P0, PT, R27, RZ, PT ;  /* 0x000000ff1b00720c */ /* 0x000fe20003f06270 */
[----:B------:R-:W-:Y:S02]  /*0e20*/  IMAD.MOV R27, RZ, RZ, -R4 ;  /* 0x000000ffff1b7224 */ /* 0x000fe400078e0a04 */
[----:B------:R-:W-:Y:S02]  /*0e30*/  IMAD R21, R32, R3, R21 ;  /* 0x0000000320157224 */ /* 0x000fe400078e0215 */
[----:B------:R-:W-:-:S04]  /*0e40*/  IMAD.HI.U32 R4, R7, R26, RZ ;  /* 0x0000001a07047227 */ /* 0x000fc800078e00ff */
[----:B------:R-:W-:-:S04]  /*0e50*/  IMAD.HI.U32 R3, R7, R24, RZ ;  /* 0x0000001807037227 */ /* 0x000fc800078e00ff */
[C---:B------:R-:W-:Y:S02]  /*0e60*/  IMAD R22, R32.reuse, R27, R22 ;  /* 0x0000001b20167224 */ /* 0x040fe400078e0216 */
[----:B------:R-:W-:Y:S01]  /*0e70*/  @!P6 IMAD.IADD R17, R17, 0x1, -R32 ;  /* 0x000000011111e824 */ /* 0x000fe200078e0a20 */
[----:B------:R-:W-:Y:S01]  /*0e80*/  ISETP.GT.U32.AND P6, PT, R32, R21, PT ;  /* 0x000000152000720c */ /* 0x000fe20003fc4070 */
[----:B------:R-:W-:Y:S02]  /*0e90*/  IMAD.MOV R27, RZ, RZ, -R4 ;  /* 0x000000ffff1b7224 */ /* 0x000fe400078e0a04 */
[----:B0-----:R-:W-:Y:S02]  /*0ea0*/  IMAD.MOV R4, RZ, RZ, -R5 ;  /* 0x000000ffff047224 */ /* 0x001fe400078e0a05 */
[----:B------:R-:W-:Y:S02]  /*0eb0*/  IMAD.MOV R3, RZ, RZ, -R3 ;  /* 0x000000ffff037224 */ /* 0x000fe400078e0a03 */
[----:B------:R-:W-:Y:S01]  /*0ec0*/  @!P5 IMAD.IADD R20, R20, 0x1, -R32 ;  /* 0x000000011414d824 */ /* 0x000fe200078e0a20 */
[----:B------:R-:W-:Y:S01]  /*0ed0*/  ISETP.GT.U32.AND P5, PT, R32, R22, PT ;  /* 0x000000162000720c */ /* 0x000fe20003fa4070 */
[----:B------:R-:W-:-:S02]  /*0ee0*/  IMAD R31, R4, R29, RZ ;  /* 0x0000001d041f7224 */ /* 0x000fc400078e02ff */
[----:B------:R-:W-:Y:S02]  /*0ef0*/  IMAD R24, R32, R3, R24 ;  /* 0x0000000320187224 */ /* 0x000fe400078e0218 */
[----:B------:R-:W-:Y:S02]  /*0f00*/  IMAD.MOV.U32 R4, RZ, RZ, RZ ;  /* 0x000000ffff047224 */ /* 0x000fe400078e00ff */
[----:B------:R-:W-:-:S04]  /*0f10*/  IMAD.HI.U32 R3, R7, R12, RZ ;  /* 0x0000000c07037227 */ /* 0x000fc800078e00ff */
[----:B------:R-:W-:Y:S01]  /*0f20*/  IMAD R26, R32, R27, R26 ;  /* 0x0000001b201a7224 */ /* 0x000fe200078e021a */
[----:B------:R-:W-:Y:S01]  /*0f30*/  IABS R27, R8 ;  /* 0x00000008001b7213 */ /* 0x000fe20000000000 */
[----:B------:R-:W-:Y:S01]  /*0f40*/  IMAD.HI.U32 R4, R5, R31, R4 ;  /* 0x0000001f05047227 */ /* 0x000fe200078e0004 */
[----:B------:R-:W-:-:S03]  /*0f50*/  LOP3.LUT R31, R2, 0x50, RZ, 0xfc, !PT ;  /* 0x00000050021f7812 */ /* 0x000fc600078efcff */
[----:B------:R-:W-:Y:S02]  /*0f60*/  IMAD.MOV R5, RZ, RZ, -R3 ;  /* 0x000000ffff057224 */ /* 0x000fe400078e0a03 */
[----:B------:R-:W-:Y:S01]  /*0f70*/  @!P6 IMAD.IADD R21, R21, 0x1, -R32 ;  /* 0x000000011515e824 */ /* 0x000fe200078e0a20 */
[----:B------:R-:W-:Y:S01]  /*0f80*/  ISETP.GT.U32.AND P6, PT, R32, R24, PT ;  /* 0x000000182000720c */ /* 0x000fe20003fc4070 */
[----:B------:R-:W-:-:S04]  /*0f90*/  IMAD.HI.U32 R3, R7, R27, RZ ;  /* 0x0000001b07037227 */ /* 0x000fc800078e00ff */
[----:B------:R-:W-:Y:S02]  /*0fa0*/  IMAD R7, R32, R5, R12 ;  /* 0x0000000520077224 */ /* 0x000fe400078e020c */
[----:B------:R-:W-:Y:S02]  /*0fb0*/  IMAD.MOV.U32 R12, RZ, RZ, R10 ;  /* 0x000000ffff0c7224 */ /* 0x000fe400078e000a */
[----:B------:R-:W-:Y:S01]  /*0fc0*/  @!P5 IMAD.IADD R22, R22, 0x1, -R32 ;  /* 0x000000011616d824 */ /* 0x000fe200078e0a20 */
[C---:B------:R-:W-:Y:S01]  /*0fd0*/  ISETP.GT.U32.AND P5, PT, R32.reuse, R26, PT ;  /* 0x0000001a2000720c */ /* 0x040fe20003fa4070 */
[----:B------:R-:W-:Y:S01]  /*0fe0*/  @!P1 IMAD.MOV R12, RZ, RZ, -R12 ;  /* 0x000000ffff0c9224 */ /* 0x000fe200078e0a0c */
[----:B------:R-:W-:Y:S01]  /*0ff0*/  ISETP.GT.U32.AND P1, PT, R32, R20, PT ;  /* 0x000000142000720c */ /* 0x000fe20003f24070 */
[----:B------:R-:W-:-:S04]  /*1000*/  IMAD.HI.U32 R5, R4, R28, RZ ;  /* 0x0000001c04057227 */ /* 0x000fc800078e00ff */
[----:B------:R-:W-:Y:S02]  /*1010*/  IMAD.MOV.U32 R4, RZ, RZ, R9 ;  /* 0x000000ffff047224 */ /* 0x000fe400078e0009 */
[----:B------:R-:W-:Y:S01]  /*1020*/  @!P6 IMAD.IADD R24, R24, 0x1, -R32 ;  /* 0x000000011818e824 */ /* 0x000fe200078e0a20 */
[----:B------:R-:W-:Y:S01]  /*1030*/  ISETP.GE.AND P6, PT, R30, RZ, PT ;  /* 0x000000ff1e00720c */ /* 0x000fe20003fc6270 */
[----:B------:R-:W-:Y:S01]  /*1040*/  @!P2 IMAD.MOV R13, RZ, RZ, -R13 ;  /* 0x000000ffff0da224 */ /* 0x000fe200078e0a0d */
[C---:B------:R-:W-:Y:S01]  /*1050*/  ISETP.GT.U32.AND P2, PT, R32.reuse, R22, PT ;  /* 0x000000162000720c */ /* 0x040fe20003f44070 */
[----:B------:R-:W-:Y:S01]  /*1060*/  @!P4 IMAD.MOV R4, RZ, RZ, -R4 ;  /* 0x000000ffff04c224 */ /* 0x000fe200078e0a04 */
[----:B------:R-:W-:Y:S01]  /*1070*/  ISETP.GT.U32.AND P4, PT, R32, R17, PT ;  /* 0x000000112000720c */ /* 0x000fe20003f84070 */
[----:B------:R-:W-:Y:S01]  /*1080*/  @!P5 IMAD.IADD R26, R26, 0x1, -R32 ;  /* 0x000000011a1ad824 */ /* 0x000fe200078e0a20 */
[----:B------:R-:W-:Y:S01]  /*1090*/  ISETP.GT.U32.AND P5, PT, R32, R24, PT ;  /* 0x000000182000720c */ /* 0x000fe20003fa4070 */
[----:B------:R-:W-:-:S02]  /*10a0*/  IMAD.MOV R3, RZ, RZ, -R3 ;  /* 0x000000ffff037224 */ /* 0x000fc400078e0a03 */
[----:B------:R-:W-:Y:S01]  /*10b0*/  @!P1 IMAD.IADD R20, R20, 0x1, -R32 ;  /* 0x0000000114149824 */ /* 0x000fe200078e0a20 */
[C---:B------:R-:W-:Y:S01]  /*10c0*/  ISETP.GT.U32.AND P1, PT, R32.reuse, R7, PT ;  /* 0x000000072000720c */ /* 0x040fe20003f24070 */
[----:B------:R-:W-:Y:S01]  /*10d0*/  @!P3 IMAD.MOV R11, RZ, RZ, -R11 ;  /* 0x000000ffff0bb224 */ /* 0x000fe200078e0a0b */
[C---:B------:R-:W-:Y:S01]  /*10e0*/  ISETP.GT.U32.AND P3, PT, R32.reuse, R21, PT ;  /* 0x000000152000720c */ /* 0x040fe20003f64070 */
[----:B------:R-:W-:Y:S02]  /*10f0*/  IMAD.MOV R5, RZ, RZ, -R5 ;  /* 0x000000ffff057224 */ /* 0x000fe400078e0a05 */
[C---:B------:R-:W-:Y:S02]  /*1100*/  IMAD R27, R32.reuse, R3, R27 ;  /* 0x00000003201b7224 */ /* 0x040fe400078e021b */
[----:B------:R-:W-:Y:S01]  /*1110*/  @!P0 IMAD.MOV R14, RZ, RZ, -R14 ;  /* 0x000000ffff0e8224 */ /* 0x000fe200078e0a0e */
[----:B------:R-:W-:Y:S01]  /*1120*/  ISETP.GT.U32.AND P0, PT, R32, R26, PT ;  /* 0x0000001a2000720c */ /* 0x000fe20003f04070 */
[----:B------:R-:W-:Y:S01]  /*1130*/  IMAD R28, R29, R5, R28 ;  /* 0x000000051d1c7224 */ /* 0x000fe200078e021c */
[----:B------:R-:W-:Y:S01]  /*1140*/  LOP3.LUT R5, R40, 0x3, RZ, 0xc0, !PT ;  /* 0x0000000328057812 */ /* 0x000fe200078ec0ff */
[--C-:B------:R-:W-:Y:S01]  /*1150*/  @!P2 IMAD.IADD R22, R22, 0x1, -R32.reuse ;  /* 0x000000011616a824 */ /* 0x100fe200078e0a20 */
[----:B------:R-:W-:Y:S01]  /*1160*/  ISETP.GT.U32.AND P2, PT, R32, R27, PT ;  /* 0x0000001b2000720c */ /* 0x000fe20003f44070 */
[--C-:B------:R-:W-:Y:S01]  /*1170*/  @!P4 IMAD.IADD R17, R17, 0x1, -R32.reuse ;  /* 0x000000011111c824 */ /* 0x100fe200078e0a20 */
[----:B------:R-:W-:Y:S01]  /*1180*/  ISETP.GE.AND P4, PT, R33, RZ, PT ;  /* 0x000000ff2100720c */ /* 0x000fe20003f86270 */
[--C-:B------:R-:W-:Y:S01]  /*1190*/  @!P5 IMAD.IADD R24, R24, 0x1, -R32.reuse ;  /* 0x000000011818d824 */ /* 0x100fe200078e0a20 */
[----:B------:R-:W-:Y:S01]  /*11a0*/  ISETP.GT.U32.AND P5, PT, R29, R28, PT ;  /* 0x0000001c1d00720c */ /* 0x000fe20003fa4070 */
[--C-:B------:R-:W-:Y:S01]  /*11b0*/  @!P1 IMAD.IADD R7, R7, 0x1, -R32.reuse ;  /* 0x0000000107079824 */ /* 0x100fe200078e0a20 */
[----:B------:R-:W-:Y:S01]  /*11c0*/  ISETP.GE.AND P1, PT, R36, RZ, PT ;  /* 0x000000ff2400720c */ /* 0x000fe20003f26270 */
[--C-:B------:R-:W-:Y:S01]  /*11d0*/  @!P3 IMAD.IADD R21, R21, 0x1, -R32.reuse ;  /* 0x000000011515b824 */ /* 0x100fe200078e0a20 */
[----:B------:R-:W-:Y:S01]  /*11e0*/  ISETP.GE.AND P3, PT, R34, RZ, PT ;  /* 0x000000ff2200720c */ /* 0x000fe20003f66270 */
[----:B------:R-:W-:Y:S01]  /*11f0*/  @!P6 IMAD.MOV R15, RZ, RZ, -R15 ;  /* 0x000000ffff0fe224 */ /* 0x000fe200078e0a0f */
[----:B------:R-:W-:Y:S01]  /*1200*/  ISETP.GT.U32.AND P6, PT, R32, R7, PT ;  /* 0x000000072000720c */ /* 0x000fe20003fc4070 */
[--C-:B------:R-:W-:Y:S01]  /*1210*/  @!P0 IMAD.IADD R26, R26, 0x1, -R32.reuse ;  /* 0x000000011a1a8824 */ /* 0x100fe200078e0a20 */
[----:B------:R-:W-:Y:S01]  /*1220*/  ISETP.GE.AND P0, PT, R35, RZ, PT ;  /* 0x000000ff2300720c */ /* 0x000fe20003f06270 */
[----:B------:R-:W-:Y:S01]  /*1230*/  @!P2 IMAD.IADD R27, R27, 0x1, -R32 ;  /* 0x000000011b1ba824 */ /* 0x000fe200078e0a20 */
[----:B------:R-:W-:Y:S01]  /*1240*/  ISETP.GE.AND P2, PT, R23, RZ, PT ;  /* 0x000000ff1700720c */ /* 0x000fe20003f46270 */
[----:B------:R-:W-:Y:S01]  /*1250*/  @!P4 IMAD.MOV R16, RZ, RZ, -R16 ;  /* 0x000000ffff10c224 */ /* 0x000fe200078e0a10 */
[----:B------:R-:W-:Y:S01]  /*1260*/  LOP3.LUT R23, R40, 0x7, RZ, 0xc0, !PT ;  /* 0x0000000728177812 */ /* 0x000fe200078ec0ff */
[----:B------:R-:W-:Y:S01]  /*1270*/  @!P5 IMAD.IADD R28, R28, 0x1, -R29 ;  /* 0x000000011c1cd824 */ /* 0x000fe200078e0a1d */
[----:B------:R-:W-:Y:S01]  /*1280*/  ISETP.GE.AND P4, PT, R37, RZ, PT ;  /* 0x000000ff2500720c */ /* 0x000fe20003f86270 */
[----:B------:R-:W-:Y:S01]  /*1290*/  IMAD.SHL.U32 R10, R40, 0x2, RZ ;  /* 0x00000002280a7824 */ /* 0x000fe200078e00ff */
[----:B------:R-:W-:Y:S01]  /*12a0*/  ISETP.GT.U32.AND P5, PT, R32, R27, PT ;  /* 0x0000001b2000720c */ /* 0x000fe20003fa4070 */
[----:B------:R-:W-:Y:S01]  /*12b0*/  IMAD.SHL.U32 R9, R23, 0x10, RZ ;  /* 0x0000001017097824 */ /* 0x000fe200078e00ff */
[----:B------:R-:W-:Y:S01]  /*12c0*/  LOP3.LUT R33, R2, 0x58, RZ, 0xfc, !PT ;  /* 0x0000005802217812 */ /* 0x000fe200078efcff */
[----:B------:R-:W-:Y:S01]  /*12d0*/  @!P3 IMAD.MOV R17, RZ, RZ, -R17 ;  /* 0x000000ffff11b224 */ /* 0x000fe200078e0a11 */
[----:B------:R-:W-:Y:S01]  /*12e0*/  ISETP.GT.U32.AND P3, PT, R29, R28, PT ;  /* 0x0000001c1d00720c */ /* 0x000fe20003f64070 */
[----:B------:R-:W-:Y:S01]  /*12f0*/  @!P6 IMAD.IADD R7, R7, 0x1, -R32 ;  /* 0x000000010707e824 */ /* 0x000fe200078e0a20 */
[----:B------:R-:W-:Y:S01]  /*1300*/  ISETP.GE.AND P6, PT, R25, RZ, PT ;  /* 0x000000ff1900720c */ /* 0x000fe20003fc6270 */
[----:B------:R-:W-:Y:S01]  /*1310*/  @!P0 IMAD.MOV R20, RZ, RZ, -R20 ;  /* 0x000000ffff148224 */ /* 0x000fe200078e0a14 */
[----:B------:R-:W-:Y:S01]  /*1320*/  LOP3.LUT R25, R9, 0x30, R10, 0x78, !PT ;  /* 0x0000003009197812 */ /* 0x000fe200078e780a */
[----:B------:R-:W-:Y:S01]  /*1330*/  IMAD R10, R5, 0x88, RZ ;  /* 0x00000088050a7824 */ /* 0x000fe200078e02ff */
[----:B------:R-:W-:Y:S01]  /*1340*/  ISETP.GE.AND P0, PT, R8, RZ, PT ;  /* 0x000000ff0800720c */ /* 0x000fe20003f06270 */
[----:B------:R-:W-:Y:S01]  /*1350*/  @!P1 IMAD.MOV R21, RZ, RZ, -R21 ;  /* 0x000000ffff159224 */ /* 0x000fe200078e0a15 */
[----:B------:R-:W-:Y:S01]  /*1360*/  ISETP.NE.AND P1, PT, R19, RZ, PT ;  /* 0x000000ff1300720c */ /* 0x000fe20003f25270 */
[----:B------:R-:W-:Y:S01]  /*1370*/  @!P4 IMAD.MOV R22, RZ, RZ, -R22 ;  /* 0x000000ffff16c224 */ /* 0x000fe200078e0a16 */
[----:B------:R-:W-:Y:S01]  /*1380*/  LOP3.LUT R5, RZ, R19, RZ, 0x33, !PT ;  /* 0x00000013ff057212 */ /* 0x000fe200078e33ff */
[----:B------:R-:W-:Y:S01]  /*1390*/  IMAD.SHL.U32 R3, R40, 0x20, RZ ;  /* 0x0000002028037824 */ /* 0x000fe200078e00ff */
[----:B------:R-:W-:Y:S01]  /*13a0*/  ISETP.GE.AND P4, PT, R0, RZ, PT ;  /* 0x000000ff0000720c */ /* 0x000fe20003f86270 */
[----:B------:R-:W-:Y:S01]  /*13b0*/  @!P5 IMAD.IADD R27, R27, 0x1, -R32 ;  /* 0x000000011b1bd824 */ /* 0x000fe200078e0a20 */
[C---:B------:R-:W-:Y:S01]  /*13c0*/  SEL R6, R5.reuse, R6, !P1 ;  /* 0x0000000605067207 */ /* 0x040fe20004800000 */
[----:B------:R-:W-:Y:S01]  /*13d0*/  @!P3 IMAD.IADD R28, R28, 0x1, -R29 ;  /* 0x000000011c1cb824 */ /* 0x000fe200078e0a1d */
[----:B------:R-:W-:Y:S01]  /*13e0*/  SEL R4, R5, R4, !P1 ;  /* 0x0000000405047207 */ /* 0x000fe20004800000 */
[----:B------:R-:W-:Y:S01]  /*13f0*/  @!P2 IMAD.MOV R24, RZ, RZ, -R24 ;  /* 0x000000ffff18a224 */ /* 0x000fe200078e0a18 */
[----:B------:R-:W-:Y:S01]  /*1400*/  ISETP.GE.AND P5, PT, R38, RZ, PT ;  /* 0x000000ff2600720c */ /* 0x000fe20003fa6270 */
[----:B------:R-:W-:Y:S01]  /*1410*/  IMAD R6, R6, UR13, RZ ;  /* 0x0000000d06067c24 */ /* 0x000fe2000f8e02ff */
[----:B------:R-:W-:Y:S01]  /*1420*/  ISETP.NE.AND P3, PT, R18, RZ, PT ;  /* 0x000000ff1200720c */ /* 0x000fe20003f65270 */
[----:B------:R-:W-:Y:S01]  /*1430*/  @!P0 IMAD.MOV R27, RZ, RZ, -R27 ;  /* 0x000000ffff1b8224 */ /* 0x000fe200078e0a1b */
[----:B------:R-:W-:Y:S01]  /*1440*/  LOP3.LUT R30, R3, 0x400, RZ, 0xc0, !PT ;  /* 0x00000400031e7812 */ /* 0x000fe200078ec0ff */
[----:B------:R-:W-:Y:S01]  /*1450*/  IMAD R4, R4, UR13, RZ ;  /* 0x0000000d04047c24 */ /* 0x000fe2000f8e02ff */
[C---:B------:R-:W-:Y:S01]  /*1460*/  SEL R11, R5.reuse, R11, !P1 ;  /* 0x0000000b050b7207 */ /* 0x040fe20004800000 */
[----:B------:R-:W-:Y:S01]  /*1470*/  @!P4 IMAD.MOV R28, RZ, RZ, -R28 ;  /* 0x000000ffff1cc224 */ /* 0x000fe200078e0a1c */
[----:B------:R-:W-:Y:S01]  /*1480*/  SEL R14, R5, R14, !P1 ;  /* 0x0000000e050e7207 */ /* 0x000fe20004800000 */
[----:B------:R-:W-:Y:S01]  /*1490*/  IMAD R30, R23, 0x80, R30 ;  /* 0x00000080171e7824 */ /* 0x000fe200078e021e */
[----:B------:R-:W-:Y:S01]  /*14a0*/  IADD3 R19, P0, R6, UR6, RZ ;  /* 0x0000000606137c10 */ /* 0x000fe2000ff1e0ff */
[----:B------:R-:W-:Y:S01]  /*14b0*/  IMAD R11, R11, UR13, RZ ;  /* 0x0000000d0b0b7c24 */ /* 0x000fe2000f8e02ff */
[----:B------:R-:W-:Y:S01]  /*14c0*/  SEL R13, R5, R13, !P1 ;  /* 0x0000000d050d7207 */ /* 0x000fe20004800000 */
[----:B------:R-:W-:Y:S01]  /*14d0*/  @!P5 IMAD.MOV R7, RZ, RZ, -R7 ;  /* 0x000000ffff07d224 */ /* 0x000fe200078e0a07 */
[----:B------:R-:W-:Y:S01]  /*14e0*/  R2UR UR38, R19 ;  /* 0x00000000132672ca */ /* 0x000fe200000e0000 */
[----:B------:R-:W-:Y:S01]  /*14f0*/  IMAD R19, R14, UR13, RZ ;  /* 0x0000000d0e137c24 */ /* 0x000fe2000f8e02ff */
[----:B------:R-:W-:Y:S01]  /*1500*/  IADD3 R23, P4, R4, UR6, RZ ;  /* 0x0000000604177c10 */ /* 0x000fe2000ff9e0ff */
[----:B------:R-:W-:Y:S01]  /*1510*/  @!P6 IMAD.MOV R26, RZ, RZ, -R26 ;  /* 0x000000ffff1ae224 */ /* 0x000fe200078e0a1a */
[----:B------:R-:W-:-:S02]  /*1520*/  SEL R12, R5, R12, !P1 ;  /* 0x0000000c050c7207 */ /* 0x000fc40004800000 */
[----:B------:R-:W-:Y:S01]  /*1530*/  @!P3 LOP3.LUT R28, RZ, R18, RZ, 0x33, !PT ;  /* 0x00000012ff1cb212 */ /* 0x000fe200078e33ff */
[----:B------:R-:W-:Y:S01]  /*1540*/  IMAD R18, R13, UR13, RZ ;  /* 0x0000000d0d127c24 */ /* 0x000fe2000f8e02ff */
[----:B------:R-:W-:Y:S01]  /*1550*/  R2UR UR36, R23 ;  /* 0x00000000172472ca */ /* 0x000fe200000e0000 */
[----:B------:R-:W-:Y:S01]  /*1560*/  IMAD R12, R12, UR13, RZ ;  /* 0x0000000d0c0c7c24 */ /* 0x000fe2000f8e02ff */
[----:B------:R-:W-:Y:S02]  /*1570*/  SHF.R.U32.HI R9, RZ, 0x2, R40 ;  /* 0x00000002ff097819 */ /* 0x000fe40000011628 */
[----:B------:R-:W-:Y:S02]  /*1580*/  SEL R15, R5, R15, !P1 ;  /* 0x0000000f050f7207 */ /* 0x000fe40004800000 */
[----:B------:R-:W-:Y:S02]  /*1590*/  IADD3 R23, P5, R11, UR6, RZ ;  /* 0x000000060b177c10 */ /* 0x000fe4000ffbe0ff */
[----:B------:R-:W-:-:S02]  /*15a0*/  SEL R16, R5, R16, !P1 ;  /* 0x0000001005107207 */ /* 0x000fc40004800000 */
[----:B------:R-:W-:Y:S02]  /*15b0*/  SEL R20, R5, R20, !P1 ;  /* 0x0000001405147207 */ /* 0x000fe40004800000 */
[----:B------:R-:W-:Y:S01]  /*15c0*/  IADD3 R13, P2, R19, UR6, RZ ;  /* 0x00000006130d7c10 */ /* 0x000fe2000ff5e0ff */
[----:B------:R-:W-:Y:S01]  /*15d0*/  IMAD R16, R16, UR13, RZ ;  /* 0x0000000d10107c24 */ /* 0x000fe2000f8e02ff */
[----:B------:R-:W-:Y:S01]  /*15e0*/  LOP3.LUT R9, R10, 0x17, R9, 0x78, !PT ;  /* 0x000000170a097812 */ /* 0x000fe200078e7809 */
[----:B------:R-:W-:Y:S01]  /*15f0*/  IMAD.IADD R10, R30, 0x1, R25 ;  /* 0x000000011e0a7824 */ /* 0x000fe200078e0219 */
[----:B------:R-:W-:Y:S01]  /*1600*/  R2UR UR32, R23 ;  /* 0x00000000172072ca */ /* 0x000fe200000e0000 */
[----:B------:R-:W-:Y:S01]  /*1610*/  IMAD R23, R15, UR13, RZ ;  /* 0x0000000d0f177c24 */ /* 0x000fe2000f8e02ff */
[----:B------:R-:W-:Y:S01]  /*1620*/  SEL R17, R5, R17, !P1 ;  /* 0x0000001105117207 */ /* 0x000fe20004800000 */
[----:B------:R-:W-:Y:S01]  /*1630*/  IMAD R20, R20, UR13, RZ ;  /* 0x0000000d14147c24 */ /* 0x000fe2000f8e02ff */
[----:B------:R-:W-:-:S02]  /*1640*/  IADD3 R14, P3, R18, UR6, RZ ;  /* 0x00000006120e7c10 */ /* 0x000fc4000ff7e0ff */
[----:B------:R-:W-:Y:S01]  /*1650*/  R2UR UR28, R13 ;  /* 0x000000000d1c72ca */ /* 0x000fe200000e0000 */
[----:B------:R-:W-:Y:S01]  /*1660*/  IMAD R17, R17, UR13, RZ ;  /* 0x0000000d11117c24 */ /* 0x000fe2000f8e02ff */
[----:B------:R-:W-:Y:S02]  /*1670*/  IADD3 R25, P6, R12, UR6, RZ ;  /* 0x000000060c197c10 */ /* 0x000fe4000ffde0ff */
[----:B------:R-:W-:Y:S02]  /*1680*/  SHF.R.S32.HI R15, RZ, 0x1f, R6 ;  /* 0x0000001fff0f7819 */ /* 0x000fe40000011406 */
[----:B------:R-:W-:Y:S02]  /*1690*/  SHF.R.S32.HI R13, RZ, 0x1f, R12 ;  /* 0x0000001fff0d7819 */ /* 0x000fe4000001140c */
[----:B------:R-:W-:Y:S02]  /*16a0*/  R2UR UR30, R14 ;  /* 0x000000000e1e72ca */ /* 0x000fe400000e0000 */
[----:B------:R-:W-:-:S02]  /*16b0*/  SHF.R.S32.HI R14, RZ, 0x1f, R4 ;  /* 0x0000001fff0e7819 */ /* 0x000fc40000011404 */
[----:B------:R-:W-:Y:S02]  /*16c0*/  IADD3.X R15, R15, UR7, RZ, P0, !PT ;  /* 0x000000070f0f7c10 */ /* 0x000fe400087fe4ff */
[----:B------:R-:W-:Y:S02]  /*16d0*/  IADD3.X R13, R13, UR7, RZ, P6, !PT ;  /* 0x000000070d0d7c10 */ /* 0x000fe4000b7fe4ff */
[----:B------:R-:W-:Y:S02]  /*16e0*/  IADD3 R12, P0, R16, UR6, RZ ;  /* 0x00000006100c7c10 */ /* 0x000fe4000ff1e0ff */
[----:B------:R-:W-:Y:S02]  /*16f0*/  IADD3 R4, P6, R20, UR6, RZ ;  /* 0x0000000614047c10 */ /* 0x000fe4000ffde0ff */
[----:B------:R-:W-:Y:S02]  /*1700*/  IADD3.X R14, R14, UR7, RZ, P4, !PT ;  /* 0x000000070e0e7c10 */ /* 0x000fe4000a7fe4ff */
[----:B------:R-:W-:-:S02]  /*1710*/  IADD3 R6, P4, R17, UR6, RZ ;  /* 0x0000000611067c10 */ /* 0x000fc4000ff9e0ff */
[----:B------:R-:W-:Y:S02]  /*1720*/  R2UR UR24, R12 ;  /* 0x000000000c1872ca */ /* 0x000fe400000e0000 */
[----:B------:R-:W-:Y:S02]  /*1730*/  R2UR UR20, R4 ;  /* 0x00000000041472ca */ /* 0x000fe400000e0000 */
[----:B------:R-:W-:Y:S02]  /*1740*/  SHF.R.S32.HI R4, RZ, 0x1f, R18 ;  /* 0x0000001fff047819 */ /* 0x000fe40000011412 */
[----:B------:R-:W-:Y:S02]  /*1750*/  SHF.R.S32.HI R12, RZ, 0x1f, R19 ;  /* 0x0000001fff0c7819 */ /* 0x000fe40000011413 */
[C---:B------:R-:W-:Y:S02]  /*1760*/  SEL R21, R5.reuse, R21, !P1 ;  /* 0x0000001505157207 */ /* 0x040fe40004800000 */
[----:B------:R-:W-:-:S02]  /*1770*/  SEL R22, R5, R22, !P1 ;  /* 0x0000001605167207 */ /* 0x000fc40004800000 */
[----:B------:R-:W-:Y:S01]  /*1780*/  SEL R24, R5, R24, !P1 ;  /* 0x0000001805187207 */ /* 0x000fe20004800000 */
[----:B------:R-:W-:Y:S01]  /*1790*/  IMAD R21, R21, UR13, RZ ;  /* 0x0000000d15157c24 */ /* 0x000fe2000f8e02ff */
[C---:B------:R-:W-:Y:S01]  /*17a0*/  SEL R26, R5.reuse, R26, !P1 ;  /* 0x0000001a051a7207 */ /* 0x040fe20004800000 */
[----:B------:R-:W-:Y:S01]  /*17b0*/  IMAD R22, R22, UR13, RZ ;  /* 0x0000000d16167c24 */ /* 0x000fe2000f8e02ff */
[C---:B------:R-:W-:Y:S01]  /*17c0*/  SEL R7, R5.reuse, R7, !P1 ;  /* 0x0000000705077207 */ /* 0x040fe20004800000 */
[----:B------:R-:W-:Y:S01]  /*17d0*/  IMAD R24, R24, UR13, RZ ;  /* 0x0000000d18187c24 */ /* 0x000fe2000f8e02ff */
[----:B------:R-:W-:Y:S01]  /*17e0*/  R2UR UR22, R6 ;  /* 0x00000000061672ca */ /* 0x000fe200000e0000 */
[----:B------:R-:W-:Y:S01]  /*17f0*/  IMAD R26, R26, UR13, RZ ;  /* 0x0000000d1a1a7c24 */ /* 0x000fe2000f8e02ff */
[----:B------:R-:W-:Y:S01]  /*1800*/  SEL R5, R5, R27, !P1 ;  /* 0x0000001b05057207 */ /* 0x000fe20004800000 */
[----:B------:R-:W-:Y:S01]  /*1810*/  IMAD R7, R7, UR13, RZ ;  /* 0x0000000d07077c24 */ /* 0x000fe2000f8e02ff */
[----:B------:R-:W-:-:S02]  /*1820*/  R2UR UR34, R25 ;  /* 0x00000000192272ca */ /* 0x000fc400000e0000 */
[----:B------:R-:W-:Y:S02]  /*1830*/  SHF.R.S32.HI R6, RZ, 0x1f, R11 ;  /* 0x0000001fff067819 */ /* 0x000fe4000001140b */
[----:B------:R-:W-:Y:S02]  /*1840*/  IADD3.X R4, R4, UR7, RZ, P3, !PT ;  /* 0x0000000704047c10 */ /* 0x000fe40009ffe4ff */
[----:B------:R-:W-:Y:S02]  /*1850*/  IADD3.X R12, R12, UR7, RZ, P2, !PT ;  /* 0x000000070c0c7c10 */ /* 0x000fe400097fe4ff */
[----:B------:R-:W-:Y:S02]  /*1860*/  IADD3 R25, P1, R23, UR6, RZ ;  /* 0x0000000617197c10 */ /* 0x000fe4000ff3e0ff */
[----:B------:R-:W-:Y:S02]  /*1870*/  SHF.R.S32.HI R11, RZ, 0x1f, R23 ;  /* 0x0000001fff0b7819 */ /* 0x000fe40000011417 */
[----:B------:R-:W-:-:S02]  /*1880*/  SHF.R.S32.HI R17, RZ, 0x1f, R17 ;  /* 0x0000001fff117819 */ /* 0x000fc40000011411 */
[----:B------:R-:W-:Y:S02]  /*1890*/  R2UR UR31, R4 ;  /* 0x00000000041f72ca */ /* 0x000fe400000e0000 */
[----:B------:R-:W-:Y:S02]  /*18a0*/  R2UR UR29, R12 ;  /* 0x000000000c1d72ca */ /* 0x000fe400000e0000 */
[----:B------:R-:W-:Y:S02]  /*18b0*/  IADD3.X R11, R11, UR7, RZ, P1, !PT ;  /* 0x000000070b0b7c10 */ /* 0x000fe40008ffe4ff */
[----:B------:R-:W-:Y:S02]  /*18c0*/  IADD3.X R4, R17, UR7, RZ, P4, !PT ;  /* 0x0000000711047c10 */ /* 0x000fe4000a7fe4ff */
[----:B------:R-:W-:Y:S02]  /*18d0*/  SHF.R.S32.HI R12, RZ, 0x1f, R20 ;  /* 0x0000001fff0c7819 */ /* 0x000fe40000011414 */
[----:B------:R-:W-:-:S02]  /*18e0*/  R2UR UR26, R25 ;  /* 0x00000000191a72ca */ /* 0x000fc400000e0000 */
[----:B------:R-:W-:Y:S02]  /*18f0*/  IADD3.X R6, R6, UR7, RZ, P5, !PT ;  /* 0x0000000706067c10 */ /* 0x000fe4000affe4ff */
[----:B------:R-:W-:Y:S02]  /*1900*/  R2UR UR27, R11 ;  /* 0x000000000b1b72ca */ /* 0x000fe400000e0000 */
[----:B------:R-:W-:Y:S02]  /*1910*/  R2UR UR23, R4 ;  /* 0x00000000041772ca */ /* 0x000fe400000e0000 */
[----:B------:R-:W-:Y:S02]  /*1920*/  IADD3.X R12, R12, UR7, RZ, P6, !PT ;  /* 0x000000070c0c7c10 */ /* 0x000fe4000b7fe4ff */
[----:B------:R-:W-:Y:S02]  /*1930*/  IADD3 R25, P5, R21, UR6, RZ ;  /* 0x0000000615197c10 */ /* 0x000fe4000ffbe0ff */
[----:B------:R-:W-:-:S02]  /*1940*/  IADD3 R19, P2, R24, UR6, RZ ;  /* 0x0000000618137c10 */ /* 0x000fc4000ff5e0ff */
[----:B------:R-:W-:Y:S02]  /*1950*/  SHF.R.S32.HI R11, RZ, 0x1f, R21 ;  /* 0x0000001fff0b7819 */ /* 0x000fe40000011415 */
[----:B------:R-:W-:Y:S02]  /*1960*/  SHF.R.S32.HI R4, RZ, 0x1f, R24 ;  /* 0x0000001fff047819 */ /* 0x000fe40000011418 */
[----:B------:R-:W-:Y:S02]  /*1970*/  SHF.R.S32.HI R16, RZ, 0x1f, R16 ;  /* 0x0000001fff107819 */ /* 0x000fe40000011410 */
[----:B------:R-:W-:Y:S01]  /*1980*/  R2UR UR21, R12 ;  /* 0x000000000c1572ca */ /* 0x000fe200000e0000 */
[----:B------:R-:W-:Y:S01]  /*1990*/  IMAD R12, R28, UR40, RZ ;  /* 0x000000281c0c7c24 */ /* 0x000fe2000f8e02ff */
[----:B------:R-:W-:Y:S01]  /*19a0*/  IADD3.X R11, R11, UR7, RZ, P5, !PT ;  /* 0x000000070b0b7c10 */ /* 0x000fe2000affe4ff */
[----:B------:R-:W-:Y:S01]  /*19b0*/  ULDC UR40, c[0x0][0x238] ;  /* 0x00008e0000287ab9 */ /* 0x000fe20000000800 */
[----:B------:R-:W-:Y:S01]  /*19c0*/  IADD3.X R4, R4, UR7, RZ, P2, !PT ;  /* 0x0000000704047c10 */ /* 0x000fe200097fe4ff */
[----:B------:R-:W-:Y:S01]  /*19d0*/  IMAD R59, R59, UR40, RZ ;  /* 0x000000283b3b7c24 */ /* 0x000fe2000f8e02ff */
[----:B------:R-:W-:Y:S01]  /*19e0*/  R2UR UR33, R6 ;  /* 0x00000000062172ca */ /* 0x000fe200000e0000 */
[----:B------:R-:W-:Y:S01]  /*19f0*/  IMAD R60, R60, UR40, RZ ;  /* 0x000000283c3c7c24 */ /* 0x000fe2000f8e02ff */
[----:B------:R-:W-:Y:S01]  /*1a00*/  IADD3.X R6, R16, UR7, RZ, P0, !PT ;  /* 0x0000000710067c10 */ /* 0x000fe200087fe4ff */
[----:B------:R-:W-:Y:S01]  /*1a10*/  IMAD R61, R61, UR40, RZ ;  /* 0x000000283d3d7c24 */ /* 0x000fe2000f8e02ff */
[----:B------:R-:W-:Y:S01]  /*1a20*/  R2UR UR19, R11 ;  /* 0x000000000b1372ca */ /* 0x000fe200000e0000 */
[----:B------:R-:W-:Y:S01]  /*1a30*/  IMAD R11, R5, UR13, RZ ;  /* 0x0000000d050b7c24 */ /* 0x000fe2000f8e02ff */
[----:B------:R-:W-:Y:S01]  /*1a40*/  R2UR UR15, R4 ;  /* 0x00000000040f72ca */ /* 0x000fe200000e0000 */
[----:B------:R-:W-:Y:S01]  /*1a50*/  IMAD R62, R62, UR40, RZ ;  /* 0x000000283e3e7c24 */ /* 0x000fe2000f8e02ff */
[----:B------:R-:W-:Y:S01]  /*1a60*/  IADD3 R4, P0, R12, UR10, RZ ;  /* 0x0000000a0c047c10 */ /* 0x000fe2000ff1e0ff */
[----:B------:R-:W-:Y:S01]  /*1a70*/  IMAD R63, R63, UR40, RZ ;  /* 0x000000283f3f7c24 */ /* 0x000fe2000f8e02ff */
[----:B------:R-:W-:Y:S01]  /*1a80*/  IADD3 R18, P1, R26, UR6, RZ ;  /* 0x000000061a127c10 */ /* 0x000fe2000ff3e0ff */
[----:B------:R-:W-:Y:S01]  /*1a90*/  IMAD R64, R64, UR40, RZ ;  /* 0x0000002840407c24 */ /* 0x000fe2000f8e02ff */
[----:B------:R-:W-:Y:S01]  /*1aa0*/  SHF.R.S32.HI R5, RZ, 0x1f, R26 ;  /* 0x0000001fff057819 */ /* 0x000fe2000001141a */
[----:B------:R-:W-:Y:S01]  /*1ab0*/  IMAD R101, R58, UR40, RZ ;  /* 0x000000283a657c24 */ /* 0x000fe2000f8e02ff */
[----:B------:R-:W-:Y:S01]  /*1ac0*/  IADD3 R23, P3, R22, UR6, RZ ;  /* 0x0000000616177c10 */ /* 0x000fe2000ff7e0ff */
[----:B------:R-:W-:Y:S01]  /*1ad0*/  IMAD R68, R2, UR40, RZ ;  /* 0x0000002802447c24 */ /* 0x000fe2000f8e02ff */
[----:B------:R-:W-:Y:S01]  /*1ae0*/  R2UR UR25, R6 ;  /* 0x00000000061972ca */ /* 0x000fe200000e0000 */
[----:B------:R-:W-:Y:S01]  /*1af0*/  IMAD R72, R57, UR40, RZ ;  /* 0x0000002839487c24 */ /* 0x000fe2000f8e02ff */
[----:B------:R-:W-:Y:S01]  /*1b00*/  LOP3.LUT R17, R40, 0x7f, RZ, 0xc0, !PT ;  /* 0x0000007f28117812 */ /* 0x000fe200078ec0ff */
[----:B------:R-:W-:Y:S01]  /*1b10*/  IMAD R73, R56, UR40, RZ ;  /* 0x0000002838497c24 */ /* 0x000fe2000f8e02ff */
[----:B------:R-:W-:Y:S01]  /*1b20*/  SHF.R.S32.HI R6, RZ, 0x1f, R22 ;  /* 0x0000001fff067819 */ /* 0x000fe20000011416 */
[----:B------:R-:W-:Y:S01]  /*1b30*/  IMAD R74, R39, UR40, RZ ;  /* 0x00000028274a7c24 */ /* 0x000fe2000f8e02ff */
[----:B------:R-:W-:Y:S01]  /*1b40*/  R2UR UR37, R14 ;  /* 0x000000000e2572ca */ /* 0x000fe200000e0000 */
[----:B------:R-:W-:Y:S01]  /*1b50*/  IMAD R79, R33, UR40, RZ ;  /* 0x00000028214f7c24 */ /* 0x000fe2000f8e02ff */
[----:B------:R-:W-:Y:S01]  /*1b60*/  LEA.HI.X.SX32 R12, R12, UR11, 0x1, P0 ;  /* 0x0000000b0c0c7c11 */ /* 0x000fe200080f0eff */
[----:B------:R-:W-:Y:S01]  /*1b70*/  ULDC UR11, c[0x0][0x23c] ;  /* 0x00008f00000b7ab9 */ /* 0x000fe20000000800 */
[----:B------:R-:W-:Y:S01]  /*1b80*/  R2UR UR35, R13 ;  /* 0x000000000d2372ca */ /* 0x000fe200000e0000 */
[----:B------:R-:W-:Y:S01]  /*1b90*/  IMAD R65, R17, UR11, RZ ;  /* 0x0000000b11417c24 */ /* 0x000fe2000f8e02ff */
[----:B------:R-:W-:Y:S01]  /*1ba0*/  IADD3.X R5, R5, UR7, RZ, P1, !PT ;  /* 0x0000000705057c10 */ /* 0x000fe20008ffe4ff */
[----:B------:R-:W-:Y:S01]  /*1bb0*/  IMAD R81, R31, UR40, RZ ;  /* 0x000000281f517c24 */ /* 0x000fe2000f8e02ff */
[----:B------:R-:W-:Y:S01]  /*1bc0*/  SHF.R.S32.HI R14, RZ, 0x1f, R11 ;  /* 0x0000001fff0e7819 */ /* 0x000fe2000001140b */
[----:B------:R-:W-:Y:S01]  /*1bd0*/  USHF.L.U32 UR10, UR40, 0x7, URZ ;  /* 0x00000007280a7899 */ /* 0x000fe2000800063f */
[----:B------:R-:W-:-:S02]  /*1be0*/  R2UR UR18, R25 ;  /* 0x00000000191272ca */ /* 0x000fc400000e0000 */
[----:B------:R-:W-:Y:S02]  /*1bf0*/  R2UR UR16, R23 ;  /* 0x00000000171072ca */ /* 0x000fe400000e0000 */
[----:B------:R-:W-:Y:S02]  /*1c00*/  R2UR UR14, R19 ;  /* 0x00000000130e72ca */ /* 0x000fe400000e0000 */
[----:B------:R-:W-:Y:S02]  /*1c10*/  R2UR UR12, R18 ;  /* 0x00000000120c72ca */ /* 0x000fe400000e0000 */
[----:B------:R-:W-:Y:S02]  /*1c20*/  SHF.R.S32.HI R16, RZ, 0x1f, R7 ;  /* 0x0000001fff107819 */ /* 0x000fe40000011407 */
[----:B------:R-:W-:Y:S02]  /*1c30*/  IADD3 R13, P2, R7, UR6, RZ ;  /* 0x00000006070d7c10 */ /* 0x000fe4000ff5e0ff */
[----:B------:R-:W-:Y:S01]  /*1c40*/  IADD3 R11, P1, R11, UR6, RZ ;  /* 0x000000060b0b7c10 */ /* 0x000fe2000ff3e0ff */
[----:B------:R-:W-:Y:S01]  /*1c50*/  USHF.R.S32.HI UR6, URZ, 0x1f, UR4 ;  /* 0x0000001f3f067899 */ /* 0x000fe20008011404 */
[----:B------:R-:W-:-:S02]  /*1c60*/  IADD3.X R6, R6, UR7, RZ, P3, !PT ;  /* 0x0000000706067c10 */ /* 0x000fc40009ffe4ff */
[----:B------:R-:W-:Y:S01]  /*1c70*/  LEA.HI R18, R40, 0x1c, RZ, 0x1b ;  /* 0x0000001c28127811 */ /* 0x000fe200078fd8ff */
[----:B------:R-:W-:Y:S01]  /*1c80*/  ULEA.HI UR6, UR6, UR4, URZ, 0x7 ;  /* 0x0000000406067291 */ /* 0x000fe2000f8f383f */
[C---:B------:R-:W-:Y:S02]  /*1c90*/  LOP3.LUT R19, R2.reuse, 0x20, RZ, 0xfc, !PT ;  /* 0x0000002002137812 */ /* 0x040fe400078efcff */
[----:B------:R-:W-:Y:S01]  /*1ca0*/  LOP3.LUT R20, R2, 0x24, RZ, 0xfc, !PT ;  /* 0x0000002402147812 */ /* 0x000fe200078efcff */
[----:B------:R-:W-:Y:S01]  /*1cb0*/  IMAD R67, R18, UR40, RZ ;  /* 0x0000002812437c24 */ /* 0x000fe2000f8e02ff */
[C---:B------:R-:W-:Y:S01]  /*1cc0*/  LOP3.LUT R21, R2.reuse, 0x28, RZ, 0xfc, !PT ;  /* 0x0000002802157812 */ /* 0x040fe200078efcff */
[----:B------:R-:W-:Y:S01]  /*1cd0*/  IMAD R7, R19, UR40, RZ ;  /* 0x0000002813077c24 */ /* 0x000fe2000f8e02ff */
[----:B------:R-:W-:Y:S01]  /*1ce0*/  LOP3.LUT R22, R2, 0x2c, RZ, 0xfc, !PT ;  /* 0x0000002c02167812 */ /* 0x000fe200078efcff */
[----:B------:R-:W-:Y:S01]  /*1cf0*/  IMAD R91, R20, UR40, RZ ;  /* 0x00000028145b7c24 */ /* 0x000fe2000f8e02ff */
[C---:B------:R-:W-:Y:S01]  /*1d00*/  LOP3.LUT R23, R2.reuse, 0x30, RZ, 0xfc, !PT ;  /* 0x0000003002177812 */ /* 0x040fe200078efcff */
[----:B------:R-:W-:Y:S01]  /*1d10*/  IMAD R90, R21, UR40, RZ ;  /* 0x00000028155a7c24 */ /* 0x000fe2000f8e02ff */
[----:B------:R-:W-:Y:S01]  /*1d20*/  LOP3.LUT R24, R2, 0x34, RZ, 0xfc, !PT ;  /* 0x0000003402187812 */ /* 0x000fe200078efcff */
[----:B------:R-:W-:Y:S01]  /*1d30*/  IMAD R89, R22, UR40, RZ ;  /* 0x0000002816597c24 */ /* 0x000fe2000f8e02ff */
[----:B------:R-:W-:Y:S01]  /*1d40*/  LOP3.LUT R25, R2, 0x38, RZ, 0xfc, !PT ;  /* 0x0000003802197812 */ /* 0x000fe200078efcff */
[----:B------:R-:W-:Y:S01]  /*1d50*/  IMAD R88, R23, UR40, RZ ;  /* 0x0000002817587c24 */ /* 0x000fe2000f8e02ff */
[----:B------:R-:W-:Y:S01]  /*1d60*/  LEA.HI R26, R40, 0x3c, RZ, 0x1b ;  /* 0x0000003c281a7811 */ /* 0x000fe200078fd8ff */
        /* <DEDUP_REMOVED lines=13> */
[----:B------:R-:W-:Y:S01]  /*1e40*/  LOP3.LUT R35, R2, 0x60, RZ, 0xfc, !PT ;  /* 0x0000006002237812 */ /* 0x000fe200078efcff */
[----:B------:R-:W-:Y:S01]  /*1e50*/  IMAD R80, R32, UR40, RZ ;  /* 0x0000002820507c24 */ /* 0x000fe2000f8e02ff */
[----:B------:R-:W-:Y:S01]  /*1e60*/  LOP3.LUT R36, R2, 0x64, RZ, 0xfc, !PT ;  /* 0x0000006402247812 */ /* 0x000fe200078efcff */
[----:B------:R-:W-:Y:S01]  /*1e70*/  IMAD R100, R34, UR40, RZ ;  /* 0x0000002822647c24 */ /* 0x000fe2000f8e02ff */
[C---:B------:R-:W-:Y:S01]  /*1e80*/  LOP3.LUT R37, R2.reuse, 0x68, RZ, 0xfc, !PT ;  /* 0x0000006802257812 */ /* 0x040fe200078efcff */
[----:B------:R-:W-:Y:S01]  /*1e90*/  IMAD R78, R35, UR40, RZ ;  /* 0x00000028234e7c24 */ /* 0x000fe2000f8e02ff */
[----:B------:R-:W-:Y:S01]  /*1ea0*/  LOP3.LUT R38, R2, 0x6c, RZ, 0xfc, !PT ;  /* 0x0000006c02267812 */ /* 0x000fe200078efcff */
[----:B------:R-:W-:Y:S01]  /*1eb0*/  IMAD R77, R36, UR40, RZ ;  /* 0x00000028244d7c24 */ /* 0x000fe2000f8e02ff */
[----:B------:R-:W-:Y:S01]  /*1ec0*/  IADD3.X R16, R16, UR7, RZ, P2, !PT ;  /* 0x0000000710107c10 */ /* 0x000fe200097fe4ff */
[----:B------:R-:W-:Y:S01]  /*1ed0*/  IMAD R76, R37, UR40, RZ ;  /* 0x00000028254c7c24 */ /* 0x000fe2000f8e02ff */
[----:B------:R-:W-:Y:S01]  /*1ee0*/  IADD3.X R14, R14, UR7, RZ, P1, !PT ;  /* 0x000000070e0e7c10 */ /* 0x000fe20008ffe4ff */
[----:B------:R-:W-:Y:S01]  /*1ef0*/  USHF.L.U32 UR7, UR11, 0x7, URZ ;  /* 0x000000070b077899 */ /* 0x000fe2000800063f */
[----:B------:R-:W-:Y:S01]  /*1f00*/  R2UR UR39, R15 ;  /* 0x000000000f2772ca */ /* 0x000fe200000e0000 */
[----:B------:R-:W-:Y:S01]  /*1f10*/  IMAD R75, R38, UR40, RZ ;  /* 0x00000028264b7c24 */ /* 0x000fe2000f8e02ff */
[----:B------:R-:W-:Y:S01]  /*1f20*/  R2UR UR17, R6 ;  /* 0x00000000061172ca */ /* 0x000fe200000e0000 */
[----:B------:R-:W-:Y:S01]  /*1f30*/  USHF.R.S32.HI UR6, URZ, 0x7, UR6 ;  /* 0x000000073f067899 */ /* 0x000fe20008011406 */
[----:B------:R-:W-:Y:S01]  /*1f40*/  R2UR UR13, R5 ;  /* 0x00000000050d72ca */ /* 0x000fe200000e0000 */
[----:B------:R-:W-:Y:S01]  /*1f50*/  USHF.R.S32.HI UR11, URZ, 0x1f, UR7 ;  /* 0x0000001f3f0b7899 */ /* 0x000fe20008011407 */
[C---:B------:R-:W-:Y:S01]  /*1f60*/  LOP3.LUT R69, R17.reuse, 0x8, RZ, 0x3c, !PT ;  /* 0x0000000811457812 */ /* 0x040fe200078e3cff */
[----:B------:R-:W-:Y:S01]  /*1f70*/  ULDC UR4, c[0x0][0x230] ;  /* 0x00008c0000047ab9 */ /* 0x000fe20000000800 */
[----:B------:R-:W-:-:S02]  /*1f80*/  LOP3.LUT R70, R17, 0x10, RZ, 0x3c, !PT ;  /* 0x0000001011467812 */ /* 0x000fc400078e3cff */
[----:B------:R-:W-:Y:S02]  /*1f90*/  LOP3.LUT R71, R17, 0x18, RZ, 0x3c, !PT ;  /* 0x0000001811477812 */ /* 0x000fe400078e3cff */
[----:B------:R-:W-:Y:S02]  /*1fa0*/  SHF.R.S32.HI R6, RZ, 0x1f, R65 ;  /* 0x0000001fff067819 */ /* 0x000fe40000011441 */
[----:B------:R-:W-:Y:S02]  /*1fb0*/  LOP3.LUT R5, R9, 0x8, RZ, 0x3c, !PT ;  /* 0x0000000809057812 */ /* 0x000fe400078e3cff */
[----:B------:R-:W-:-:S07]  /*1fc0*/  LOP3.LUT R15, R10, 0x40, RZ, 0x3c, !PT ;  /* 0x000000400a0f7812 */ /* 0x000fce00078e3cff */
.L_x_1:
[C---:B------:R-:W-:Y:S02]  /*1fd0*/  LOP3.LUT R40, R2.reuse, 0x4, RZ, 0xfc, !PT ;  /* 0x0000000402287812 */ /* 0x040fe400078efcff */
[C---:B------:R-:W-:Y:S02]  /*1fe0*/  LOP3.LUT R42, R2.reuse, 0xc, RZ, 0xfc, !PT ;  /* 0x0000000c022a7812 */ /* 0x040fe400078efcff */
[C---:B------:R-:W-:Y:S02]  /*1ff0*/  ISETP.GE.AND P5, PT, R2.reuse, UR4, PT ;  /* 0x0000000402007c0c */ /* 0x040fe4000bfa6270 */
[----:B------:R-:W-:Y:S02]  /*2000*/  LOP3.LUT R41, R2, 0x8, RZ, 0xfc, !PT ;  /* 0x0000000802297812 */ /* 0x000fe400078efcff */
[----:B------:R-:W-:Y:S02]  /*2010*/  ISETP.GE.AND P4, PT, R40, UR4, PT ;  /* 0x0000000428007c0c */ /* 0x000fe4000bf86270 */
[----:B------:R-:W-:-:S02]  /*2020*/  ISETP.GE.AND P3, PT, R42, UR4, PT ;  /* 0x000000042a007c0c */ /* 0x000fc4000bf66270 */
[----:B------:R-:W-:Y:S02]  /*2030*/  IADD3 R40, P0, R68, R4, RZ ;  /* 0x0000000444287210 */ /* 0x000fe40007f1e0ff */
[C---:B------:R-:W-:Y:S02]  /*2040*/  LOP3.LUT R42, R2.reuse, 0x10, RZ, 0xfc, !PT ;  /* 0x00000010022a7812 */ /* 0x040fe400078efcff */
[----:B------:R-:W-:Y:S02]  /*2050*/  ISETP.GE.AND P2, PT, R41, UR4, PT ;  /* 0x0000000429007c0c */ /* 0x000fe4000bf46270 */
[----:B------:R-:W-:Y:S02]  /*2060*/  PRMT R50, RZ, 0x7610, R50 ;  /* 0x00007610ff327816 */ /* 0x000fe40000000032 */
[----:B------:R-:W-:Y:S02]  /*2070*/  LOP3.LUT R43, R2, 0x14, RZ, 0xfc, !PT ;  /* 0x00000014022b7812 */ /* 0x000fe400078efcff */
[----:B------:R-:W-:-:S02]  /*2080*/  LEA.HI.X.SX32 R41, R68, R12, 0x1, P0 ;  /* 0x0000000c44297211 */ /* 0x000fc400000f0eff */
[----:B------:R-:W-:Y:S02]  /*2090*/  ISETP.GE.AND P1, PT, R42, UR4, PT ;  /* 0x000000042a007c0c */ /* 0x000fe4000bf26270 */
[C---:B------:R-:W-:Y:S01]  /*20a0*/  IADD3 R42, P6, R64.reuse, R4, RZ ;  /* 0x00000004402a7210 */ /* 0x040fe20007fde0ff */
[----:B------:R0:W2:Y:S01]  /*20b0*/  @!P5 LDG.E.U8 R50, desc[UR8][R40.64] ;  /* 0x000000082832d981 */ /* 0x0000a2000c1e1100 */
[----:B------:R-:W-:Y:S02]  /*20c0*/  ISETP.GE.AND P0, PT, R43, UR4, PT ;  /* 0x000000042b007c0c */ /* 0x000fe4000bf06270 */
[----:B------:R-:W-:Y:S02]  /*20d0*/  PRMT R52, RZ, 0x7610, R52 ;  /* 0x00007610ff347816 */ /* 0x000fe40000000034 */
[----:B------:R-:W-:Y:S02]  /*20e0*/  LEA.HI.X.SX32 R43, R64, R12, 0x1, P6 ;  /* 0x0000000c402b7211 */ /* 0x000fe400030f0eff */
[----:B------:R-:W-:-:S02]  /*20f0*/  LOP3.LUT R48, R2, 0x18, RZ, 0xfc, !PT ;  /* 0x0000001802307812 */ /* 0x000fc400078efcff */
[C---:B0-----:R-:W-:Y:S01]  /*2100*/  IADD3 R40, P5, R63.reuse, R4, RZ ;  /* 0x000000043f287210 */ /* 0x041fe20007fbe0ff */
[----:B------:R0:W3:Y:S01]  /*2110*/  @!P4 LDG.E.U8 R52, desc[UR8][R42.64] ;  /* 0x000000082a34c981 */ /* 0x0000e2000c1e1100 */
[----:B------:R-:W-:Y:S02]  /*2120*/  PRMT R51, RZ, 0x7610, R51 ;  /* 0x00007610ff337816 */ /* 0x000fe40000000033 */
[----:B------:R-:W-:Y:S02]  /*2130*/  ISETP.GE.AND P6, PT, R48, UR4, PT ;  /* 0x0000000430007c0c */ /* 0x000fe4000bfc6270 */
[----:B------:R-:W-:Y:S02]  /*2140*/  LEA.HI.X.SX32 R41, R63, R12, 0x1, P5 ;  /* 0x0000000c3f297211 */ /* 0x000fe400028f0eff */
[-C--:B------:R-:W-:Y:S02]  /*2150*/  IADD3 R48, P4, R61, R4.reuse, RZ ;  /* 0x000000043d307210 */ /* 0x080fe40007f9e0ff */
[----:B0-----:R-:W-:Y:S01]  /*2160*/  IADD3 R42, P5, R62, R4, RZ ;  /* 0x000000043e2a7210 */ /* 0x001fe20007fbe0ff */
[----:B------:R0:W4:Y:S01]  /*2170*/  @!P2 LDG.E.U8 R51, desc[UR8][R40.64] ;  /* 0x000000082833a981 */ /* 0x000122000c1e1100 */
[----:B------:R-:W-:-:S02]  /*2180*/  PRMT R92, RZ, 0x7610, R92 ;  /* 0x00007610ff5c7816 */ /* 0x000fc4000000005c */
[----:B------:R-:W-:Y:S02]  /*2190*/  PRMT R54, RZ, 0x7610, R54 ;  /* 0x00007610ff367816 */ /* 0x000fe40000000036 */
[-C--:B------:R-:W-:Y:S02]  /*21a0*/  LEA.HI.X.SX32 R43, R62, R12.reuse, 0x1, P5 ;  /* 0x0000000c3e2b7211 */ /* 0x080fe400028f0eff */
[----:B------:R-:W-:Y:S02]  /*21b0*/  LEA.HI.X.SX32 R49, R61, R12, 0x1, P4 ;  /* 0x0000000c3d317211 */ /* 0x000fe400020f0eff */
[C---:B0-----:R-:W-:Y:S01]  /*21c0*/  IADD3 R40, P2, R60.reuse, R4, RZ ;  /* 0x000000043c287210 */ /* 0x041fe20007f5e0ff */
[----:B------:R0:W5:Y:S01]  /*21d0*/  @!P3 LDG.E.U8 R92, desc[UR8][R42.64] ;  /* 0x000000082a5cb981 */ /* 0x000162000c1e1100 */
[----:B------:R-:W-:Y:S02]  /*21e0*/  PRMT R94, RZ, 0x7610, R94 ;  /* 0x00007610ff5e7816 */ /* 0x000fe4000000005e */
[----:B------:R-:W-:Y:S01]  /*21f0*/  LEA.HI.X.SX32 R41, R60, R12, 0x1, P2 ;  /* 0x0000000c3c297211 */ /* 0x000fe200010f0eff */
[----:B------:R-:W3:Y:S01]  /*2200*/  @!P1 LDG.E.U8 R54, desc[UR8][R48.64] ;  /* 0x0000000830369981 */ /* 0x000ee2000c1e1100 */
[----:B------:R-:W-:-:S02]  /*2210*/  ISETP.GE.AND P2, PT, R18, UR4, PT ;  /* 0x0000000412007c0c */ /* 0x000fc4000bf46270 */
[----:B------:R-:W-:Y:S01]  /*2220*/  PRMT R53, RZ, 0x7610, R53 ;  /* 0x00007610ff357816 */ /* 0x000fe20000000035 */
[----:B------:R1:W4:Y:S01]  /*2230*/  @!P0 LDG.E.U8 R94, desc[UR8][R40.64] ;  /* 0x00000008285e8981 */ /* 0x000322000c1e1100 */
[----:B0-----:R-:W-:-:S04]  /*2240*/  IADD3 R42, P1, R59, R4, RZ ;  /* 0x000000043b2a7210 */ /* 0x001fc80007f3e0ff */
[----:B------:R-:W-:Y:S02]  /*2250*/  LEA.HI.X.SX32 R43, R59, R12, 0x1, P1 ;  /* 0x0000000c3b2b7211 */ /* 0x000fe400008f0eff */
[----:B------:R-:W-:Y:S02]  /*2260*/  ISETP.GE.AND P1, PT, R19, UR4, PT ;  /* 0x0000000413007c0c */ /* 0x000fe4000bf26270 */
[C---:B-1----:R-:W-:Y:S01]  /*2270*/  IADD3 R40, P0, R67.reuse, R4, RZ ;  /* 0x0000000443287210 */ /* 0x042fe20007f1e0ff */
[----:B------:R0:W5:Y:S01]  /*2280*/  @!P6 LDG.E.U8 R53, desc[UR8][R42.64] ;  /* 0x000000082a35e981 */ /* 0x000162000c1e1100 */
[----:B------:R-:W-:Y:S02]  /*2290*/  PRMT R96, RZ, 0x7610, R96 ;  /* 0x00007610ff607816 */ /* 0x000fe40000000060 */
[----:B------:R-:W-:Y:S02]  /*22a0*/  LEA.HI.X.SX32 R41, R67, R12, 0x1, P0 ;  /* 0x0000000c43297211 */ /* 0x000fe400000f0eff */
[----:B------:R-:W-:-:S02]  /*22b0*/  ISETP.GE.AND P0, PT, R20, UR4, PT ;  /* 0x0000000414007c0c */ /* 0x000fc4000bf06270 */
[----:B------:R-:W-:Y:S01]  /*22c0*/  PRMT R102, RZ, 0x7610, R102 ;  /* 0x00007610ff667816 */ /* 0x000fe20000000066 */
[----:B------:R1:W5:Y:S01]  /*22d0*/  @!P2 LDG.E.U8 R96, desc[UR8][R40.64] ;  /* 0x000000082860a981 */ /* 0x000362000c1e1100 */
[----:B0-----:R-:W-:Y:S02]  /*22e0*/  IADD3 R42, P4, R7, R4, RZ ;  /* 0x00000004072a7210 */ /* 0x001fe40007f9e0ff */
[----:B------:R-:W-:Y:S02]  /*22f0*/  ISETP.GE.AND P2, PT, R21, UR4, PT ;  /* 0x0000000415007c0c */ /* 0x000fe4000bf46270 */
[----:B------:R-:W-:Y:S02]  /*2300*/  LEA.HI.X.SX32 R43, R7, R12, 0x1, P4 ;  /* 0x0000000c072b7211 */ /* 0x000fe400020f0eff */
[----:B-1----:R-:W-:-:S03]  /*2310*/  IADD3 R40, P3, R91, R4, RZ ;  /* 0x000000045b287210 */ /* 0x002fc60007f7e0ff */
[----:B------:R0:W4:Y:S01]  /*2320*/  @!P1 LDG.E.U8 R102, desc[UR8][R42.64] ;  /* 0x000000082a669981 */ /* 0x000122000c1e1100 */
[----:B------:R-:W-:Y:S02]  /*2330*/  PRMT R98, RZ, 0x7610, R98 ;  /* 0x00007610ff627816 */ /* 0x000fe40000000062 */
[----:B------:R-:W-:Y:S02]  /*2340*/  LEA.HI.X.SX32 R41, R91, R12, 0x1, P3 ;  /* 0x0000000c5b297211 */ /* 0x000fe400018f0eff */
[----:B------:R-:W-:Y:S02]  /*2350*/  ISETP.GE.AND P1, PT, R22, UR4, PT ;  /* 0x0000000416007c0c */ /* 0x000fe4000bf26270 */
[----:B------:R-:W-:Y:S01]  /*2360*/  PRMT R55, RZ, 0x7610, R55 ;  /* 0x00007610ff377816 */ /* 0x000fe20000000037 */
[----:B------:R1:W5:Y:S01]  /*2370*/  @!P0 LDG.E.U8 R98, desc[UR8][R40.64] ;  /* 0x0000000828628981 */ /* 0x000362000c1e1100 */
[----:B0-----:R-:W-:Y:S02]  /*2380*/  IADD3 R42, P4, R90, R4, RZ ;  /* 0x000000045a2a7210 */ /* 0x001fe40007f9e0ff */
[----:B------:R-:W-:-:S02]  /*2390*/  ISETP.GE.AND P0, PT, R23, UR4, PT ;  /* 0x0000000417007c0c */ /* 0x000fc4000bf06270 */
[----:B------:R-:W-:Y:S02]  /*23a0*/  LEA.HI.X.SX32 R43, R90, R12, 0x1, P4 ;  /* 0x0000000c5a2b7211 */ /* 0x000fe400020f0eff */
[----:B-1----:R-:W-:-:S03]  /*23b0*/  IADD3 R40, P3, R89, R4, RZ ;  /* 0x0000000459287210 */ /* 0x002fc60007f7e0ff */
[----:B------:R0:W5:Y:S01]  /*23c0*/  @!P2 LDG.E.U8 R55, desc[UR8][R42.64] ;  /* 0x000000082a37a981 */ /* 0x000162000c1e1100 */
        /* <DEDUP_REMOVED lines=65> */
[----:B0-----:R-:W-:-:S04]  /*27e0*/  IADD3 R42, P4, R77, R4, RZ ;  /* 0x000000044d2a7210 */ /* 0x001fc80007f9e0ff */
[----:B------:R-:W-:Y:S02]  /*27f0*/  LEA.HI.X.SX32 R43, R77, R12, 0x1, P4 ;  /* 0x0000000c4d2b7211 */ /* 0x000fe400020f0eff */
[----:B-1----:R-:W-:-:S03]  /*2800*/  IADD3 R40, P3, R74, R4, RZ ;  /* 0x000000044a287210 */ /* 0x002fc60007f7e0ff */
[----:B------:R0:W5:Y:S01]  /*2810*/  @!P0 LDG.E.U8 R126, desc[UR8][R42.64] ;  /* 0x000000082a7e8981 */ /* 0x000162000c1e1100 */
[----:B------:R-:W-:Y:S02]  /*2820*/  PRMT R130, RZ, 0x7610, R130 ;  /* 0x00007610ff827816 */ /* 0x000fe40000000082 */
[----:B------:R-:W-:Y:S02]  /*2830*/  LEA.HI.X.SX32 R41, R74, R12, 0x1, P3 ;  /* 0x0000000c4a297211 */ /* 0x000fe400018f0eff */
[----:B------:R-:W-:Y:S02]  /*2840*/  ISETP.GE.AND P3, PT, R56, UR4, PT ;  /* 0x0000000438007c0c */ /* 0x000fe4000bf66270 */
[----:B------:R-:W-:Y:S01]  /*2850*/  ISETP.GE.AND P4, PT, R57, UR4, PT ;  /* 0x0000000439007c0c */ /* 0x000fe2000bf86270 */
[----:B------:R1:W5:Y:S01]  /*2860*/  @!P2 LDG.E.U8 R130, desc[UR8][R40.64] ;  /* 0x000000082882a981 */ /* 0x000362000c1e1100 */
[----:B0-----:R-:W-:Y:S02]  /*2870*/  IADD3 R42, P0, R76, R4, RZ ;  /* 0x000000044c2a7210 */ /* 0x001fe40007f1e0ff */
[----:B------:R-:W-:-:S02]  /*2880*/  ISETP.GE.AND P1, PT, R37, UR4, PT ;  /* 0x0000000425007c0c */ /* 0x000fc4000bf26270 */
[----:B------:R-:W-:Y:S02]  /*2890*/  LEA.HI.X.SX32 R43, R76, R12, 0x1, P0 ;  /* 0x0000000c4c2b7211 */ /* 0x000fe400000f0eff */
[-C--:B------:R-:W-:Y:S02]  /*28a0*/  IADD3 R48, P0, R72, R4.reuse, RZ ;  /* 0x0000000448307210 */ /* 0x080fe40007f1e0ff */
[C---:B-1----:R-:W-:Y:S02]  /*28b0*/  IADD3 R40, P2, R73.reuse, R4, RZ ;  /* 0x0000000449287210 */ /* 0x042fe40007f5e0ff */
[----:B------:R-:W-:Y:S02]  /*28c0*/  PRMT R132, RZ, 0x7610, R132 ;  /* 0x00007610ff847816 */ /* 0x000fe40000000084 */
[----:B------:R-:W-:Y:S02]  /*28d0*/  PRMT R103, RZ, 0x7610, R103 ;  /* 0x00007610ff677816 */ /* 0x000fe40000000067 */
[----:B------:R-:W-:-:S02]  /*28e0*/  LEA.HI.X.SX32 R41, R73, R12, 0x1, P2 ;  /* 0x0000000c49297211 */ /* 0x000fc400010f0eff */
[----:B------:R-:W-:Y:S02]  /*28f0*/  LEA.HI.X.SX32 R49, R72, R12, 0x1, P0 ;  /* 0x0000000c48317211 */ /* 0x000fe400000f0eff */
[----:B------:R-:W-:Y:S01]  /*2900*/  PRMT R99, RZ, 0x7610, R99 ;  /* 0x00007610ff637816 */ /* 0x000fe20000000063 */
[----:B------:R0:W5:Y:S01]  /*2910*/  @!P3 LDG.E.U8 R132, desc[UR8][R40.64] ;  /* 0x000000082884b981 */ /* 0x000162000c1e1100 */
[----:B------:R-:W-:Y:S02]  /*2920*/  ISETP.GE.AND P3, PT, R34, UR4, PT ;  /* 0x0000000422007c0c */ /* 0x000fe4000bf66270 */
[----:B------:R-:W-:Y:S01]  /*2930*/  ISETP.GE.AND P5, PT, R58, UR4, PT ;  /* 0x000000043a007c0c */ /* 0x000fe2000bfa6270 */
[----:B------:R1:W5:Y:S01]  /*2940*/  @!P4 LDG.E.U8 R103, desc[UR8][R48.64] ;  /* 0x000000083067c981 */ /* 0x000362000c1e1100 */
[----:B------:R-:W-:-:S03]  /*2950*/  ISETP.GE.AND P4, PT, R38, UR4, PT ;  /* 0x0000000426007c0c */ /* 0x000fc6000bf86270 */
[----:B------:R1:W5:Y:S01]  /*2960*/  @!P1 LDG.E.U8 R99, desc[UR8][R42.64] ;  /* 0x000000082a639981 */ /* 0x000362000c1e1100 */
[-C--:B0-----:R-:W-:Y:S02]  /*2970*/  IADD3 R40, P2, R100, R4.reuse, RZ ;  /* 0x0000000464287210 */ /* 0x081fe40007f5e0ff */
[-C--:B-1----:R-:W-:Y:S02]  /*2980*/  IADD3 R48, P0, R101, R4.reuse, RZ ;  /* 0x0000000465307210 */ /* 0x082fe40007f1e0ff */
[----:B------:R-:W-:Y:S02]  /*2990*/  IADD3 R42, P1, R75, R4, RZ ;  /* 0x000000044b2a7210 */ /* 0x000fe40007f3e0ff */
[----:B------:R-:W-:Y:S02]  /*29a0*/  PRMT R122, RZ, 0x7610, R122 ;  /* 0x00007610ff7a7816 */ /* 0x000fe4000000007a */
[----:B------:R-:W-:Y:S02]  /*29b0*/  PRMT R128, RZ, 0x7610, R128 ;  /* 0x00007610ff807816 */ /* 0x000fe40000000080 */
[----:B------:R-:W-:-:S02]  /*29c0*/  PRMT R134, RZ, 0x7610, R134 ;  /* 0x00007610ff867816 */ /* 0x000fc40000000086 */
[-C--:B------:R-:W-:Y:S02]  /*29d0*/  LEA.HI.X.SX32 R41, R100, R12.reuse, 0x1, P2 ;  /* 0x0000000c64297211 */ /* 0x080fe400010f0eff */
[-C--:B------:R-:W-:Y:S02]  /*29e0*/  LEA.HI.X.SX32 R43, R75, R12.reuse, 0x1, P1 ;  /* 0x0000000c4b2b7211 */ /* 0x080fe400008f0eff */
[----:B------:R-:W-:Y:S01]  /*29f0*/  LEA.HI.X.SX32 R49, R101, R12, 0x1, P0 ;  /* 0x0000000c65317211 */ /* 0x000fe200000f0eff */
[----:B------:R-:W5:Y:S04]  /*2a00*/  @!P3 LDG.E.U8 R122, desc[UR8][R40.64] ;  /* 0x00000008287ab981 */ /* 0x000f68000c1e1100 */
[----:B------:R0:W5:Y:S04]  /*2a10*/  @!P4 LDG.E.U8 R128, desc[UR8][R42.64] ;  /* 0x000000082a80c981 */ /* 0x000168000c1e1100 */
[----:B------:R1:W5:Y:S01]  /*2a20*/  @!P5 LDG.E.U8 R134, desc[UR8][R48.64] ;  /* 0x000000083086d981 */ /* 0x000362000c1e1100 */
[----:B------:R-:W-:Y:S01]  /*2a30*/  BAR.SYNC.DEFER_BLOCKING 0x0 ;  /* 0x0000000000007b1d */ /* 0x000fe20000010000 */
[----:B------:R-:W-:-:S02]  /*2a40*/  ISETP.GE.AND P0, PT, R17, UR4, PT ;  /* 0x0000000411007c0c */ /* 0x000fc4000bf06270 */
[----:B0-----:R-:W-:-:S03]  /*2a50*/  IADD3 R42, P1, R65, UR36, RZ ;  /* 0x00000024412a7c10 */ /* 0x001fc6000ff3e0ff */
[----:B--2---:R0:W-:Y:S04]  /*2a60*/  STS.U8 [R17+UR5], R50 ;  /* 0x0000003211007988 */ /* 0x0041e80008000005 */
[----:B---3--:R-:W-:Y:S01]  /*2a70*/  STS.U8 [R17+UR5+0x200], R54 ;  /* 0x0002003611007988 */ /* 0x008fe20008000005 */
[----:B0-----:R-:W-:Y:S02]  /*2a80*/  PRMT R50, RZ, 0x7610, R50 ;  /* 0x00007610ff327816 */ /* 0x001fe40000000032 */
[----:B------:R-:W-:Y:S02]  /*2a90*/  IADD3.X R43, R6, UR37, RZ, P1, !PT ;  /* 0x00000025062b7c10 */ /* 0x000fe40008ffe4ff */
[C---:B-1----:R-:W-:Y:S01]  /*2aa0*/  IADD3 R48, P3, R65.reuse, UR30, RZ ;  /* 0x0000001e41307c10 */ /* 0x042fe2000ff7e0ff */
[----:B----4-:R-:W-:Y:S01]  /*2ab0*/  STS.U8 [R17+UR5+0x400], R102 ;  /* 0x0004006611007988 */ /* 0x010fe20008000005 */
[----:B------:R-:W-:-:S02]  /*2ac0*/  IADD3 R40, P1, R65, UR34, RZ ;  /* 0x0000002241287c10 */ /* 0x000fc4000ff3e0ff */
[C---:B------:R-:W-:Y:S01]  /*2ad0*/  IADD3.X R49, R6.reuse, UR31, RZ, P3, !PT ;  /* 0x0000001f06317c10 */ /* 0x040fe20009ffe4ff */
[----:B-----5:R-:W-:Y:S01]  /*2ae0*/  STS.U8 [R17+UR5+0x600], R106 ;  /* 0x0006006a11007988 */ /* 0x020fe20008000005 */
[----:B------:R-:W-:-:S03]  /*2af0*/  IADD3.X R41, R6, UR35, RZ, P1, !PT ;  /* 0x0000002306297c10 */ /* 0x000fc60008ffe4ff */
[----:B------:R-:W-:Y:S04]  /*2b00*/  STS.U8 [R17+UR5+0x800], R112 ;  /* 0x0008007011007988 */ /* 0x000fe80008000005 */
[----:B------:R-:W-:Y:S04]  /*2b10*/  STS.U8 [R17+UR5+0xa00], R118 ;  /* 0x000a007611007988 */ /* 0x000fe80008000005 */
[----:B------:R-:W-:Y:S04]  /*2b20*/  STS.U8 [R17+UR5+0xc00], R124 ;  /* 0x000c007c11007988 */ /* 0x000fe80008000005 */
[----:B------:R-:W-:Y:S04]  /*2b30*/  STS.U8 [R17+UR5+0xe00], R130 ;  /* 0x000e008211007988 */ /* 0x000fe80008000005 */
[----:B------:R0:W-:Y:S04]  /*2b40*/  STS.U8 [R69+UR5+0x80], R52 ;  /* 0x0000803445007988 */ /* 0x0001e80008000005 */
[----:B------:R-:W-:Y:S04]  /*2b50*/  STS.U8 [R69+UR5+0x280], R94 ;  /* 0x0002805e45007988 */ /* 0x000fe80008000005 */
[----:B------:R-:W-:Y:S04]  /*2b60*/  STS.U8 [R69+UR5+0x480], R98 ;  /* 0x0004806245007988 */ /* 0x000fe80008000005 */
[----:B------:R-:W-:Y:S04]  /*2b70*/  STS.U8 [R69+UR5+0x680], R108 ;  /* 0x0006806c45007988 */ /* 0x000fe80008000005 */
[----:B------:R-:W-:Y:S04]  /*2b80*/  STS.U8 [R69+UR5+0x880], R114 ;  /* 0x0008807245007988 */ /* 0x000fe80008000005 */
[----:B------:R-:W-:Y:S04]  /*2b90*/  STS.U8 [R69+UR5+0xa80], R120 ;  /* 0x000a807845007988 */ /* 0x000fe80008000005 */
[----:B------:R-:W-:Y:S04]  /*2ba0*/  STS.U8 [R69+UR5+0xc80], R126 ;  /* 0x000c807e45007988 */ /* 0x000fe80008000005 */
[----:B------:R-:W-:Y:S04]  /*2bb0*/  STS.U8 [R69+UR5+0xe80], R132 ;  /* 0x000e808445007988 */ /* 0x000fe80008000005 */
[----:B------:R-:W-:Y:S04]  /*2bc0*/  STS.U8 [R70+UR5+0x100], R51 ;  /* 0x0001003346007988 */ /* 0x000fe80008000005 */
[----:B------:R1:W-:Y:S04]  /*2bd0*/  STS.U8 [R70+UR5+0x300], R53 ;  /* 0x0003003546007988 */ /* 0x0003e80008000005 */
        /* <DEDUP_REMOVED lines=13> */
[----:B------:R3:W-:Y:S01]  /*2cb0*/  STS.U8 [R71+UR5+0xf80], R134 ;  /* 0x000f808647007988 */ /* 0x0007e20008000005 */
[----:B------:R-:W-:Y:S01]  /*2cc0*/  BAR.SYNC.DEFER_BLOCKING 0x0 ;  /* 0x0000000000007b1d */ /* 0x000fe20000010000 */
[----:B0-----:R-:W-:-:S02]  /*2cd0*/  PRMT R52, RZ, 0x7610, R52 ;  /* 0x00007610ff347816 */ /* 0x001fc40000000034 */
[----:B-1----:R-:W-:Y:S02]  /*2ce0*/  PRMT R53, RZ, 0x7610, R53 ;  /* 0x00007610ff357816 */ /* 0x002fe40000000035 */
[----:B------:R-:W-:Y:S02]  /*2cf0*/  PRMT R51, RZ, 0x7610, R51 ;  /* 0x00007610ff337816 */ /* 0x000fe40000000033 */
[----:B--2---:R-:W-:Y:S02]  /*2d00*/  PRMT R55, RZ, 0x7610, R55 ;  /* 0x00007610ff377816 */ /* 0x004fe40000000037 */
[----:B---3--:R-:W-:Y:S01]  /*2d10*/  PRMT R134, RZ, 0x7610, R134 ;  /* 0x00007610ff867816 */ /* 0x008fe20000000086 */
[----:B------:R0:W2:Y:S04]  /*2d20*/  @!P0 LDG.E.U8 R50, desc[UR8][R42.64] ;  /* 0x000000082a328981 */ /* 0x0000a8000c1e1100 */
[----:B------:R1:W3:Y:S04]  /*2d30*/  @!P0 LDG.E.U8 R52, desc[UR8][R48.64] ;  /* 0x0000000830348981 */ /* 0x0002e8000c1e1100 */
[----:B------:R4:W5:Y:S01]  /*2d40*/  @!P0 LDG.E.U8 R51, desc[UR8][R40.64] ;  /* 0x0000000828338981 */ /* 0x000962000c1e1100 */
[----:B0-----:R-:W-:-:S02]  /*2d50*/  IADD3 R42, P2, R65, UR32, RZ ;  /* 0x00000020412a7c10 */ /* 0x001fc4000ff5e0ff */
[----:B------:R-:W-:Y:S01]  /*2d60*/  PRMT R54, RZ, 0x7610, R54 ;  /* 0x00007610ff367816 */ /* 0x000fe20000000036 */
[----:B------:R-:W-:Y:S01]  /*2d70*/  LDS.U8 R146, [R9+UR5+0x40] ;  /* 0x0000400509927984 */ /* 0x000fe20008000000 */
[----:B------:R-:W-:Y:S02]  /*2d80*/  IADD3.X R43, R6, UR33, RZ, P2, !PT ;  /* 0x00000021062b7c10 */ /* 0x000fe400097fe4ff */
[C---:B-1----:R-:W-:Y:S01]  /*2d90*/  IADD3 R48, P3, R65.reuse, UR24, RZ ;  /* 0x0000001841307c10 */ /* 0x042fe2000ff7e0ff */
[----:B------:R-:W-:Y:S01]  /*2da0*/  LDS.U8 R147, [R9+UR5+0x60] ;  /* 0x0000600509937984 */ /* 0x000fe20008000000 */
[----:B----4-:R-:W-:-:S03]  /*2db0*/  IADD3 R40, P1, R65, UR28, RZ ;  /* 0x0000001c41287c10 */ /* 0x010fc6000ff3e0ff */
[----:B------:R0:W4:Y:S01]  /*2dc0*/  @!P0 LDG.E.U8 R53, desc[UR8][R42.64] ;  /* 0x000000082a358981 */ /* 0x000122000c1e1100 */
[C---:B------:R-:W-:Y:S02]  /*2dd0*/  IADD3.X R49, R6.reuse, UR25, RZ, P3, !PT ;  /* 0x0000001906317c10 */ /* 0x040fe40009ffe4ff */
[----:B------:R-:W-:Y:S01]  /*2de0*/  IADD3.X R41, R6, UR29, RZ, P1, !PT ;  /* 0x0000001d06297c10 */ /* 0x000fe20008ffe4ff */
[----:B------:R-:W-:Y:S04]  /*2df0*/  LDS.U8 R160, [R9+UR5+0x200] ;  /* 0x0002000509a07984 */ /* 0x000fe80008000000 */
[----:B------:R1:W2:Y:S01]  /*2e00*/  @!P0 LDG.E.U8 R55, desc[UR8][R48.64] ;  /* 0x0000000830378981 */ /* 0x0002a2000c1e1100 */
[----:B0-----:R-:W-:-:S03]  /*2e10*/  IADD3 R42, P2, R65, UR26, RZ ;  /* 0x0000001a412a7c10 */ /* 0x001fc6000ff5e0ff */
[----:B------:R0:W3:Y:S01]  /*2e20*/  @!P0 LDG.E.U8 R54, desc[UR8][R40.64] ;  /* 0x0000000828368981 */ /* 0x0000e2000c1e1100 */
[----:B------:R-:W-:Y:S02]  /*2e30*/  IADD3.X R43, R6, UR27, RZ, P2, !PT ;  /* 0x0000001b062b7c10 */ /* 0x000fe400097fe4ff */
[----:B------:R-:W-:Y:S01]  /*2e40*/  PRMT R144, RZ, 0x7610, R144 ;  /* 0x00007610ff907816 */ /* 0x000fe20000000090 */
[----:B------:R-:W-:Y:S01]  /*2e50*/  LDS.U8 R161, [R9+UR5+0x220] ;  /* 0x0002200509a17984 */ /* 0x000fe20008000000 */
[----:B-1----:R-:W-:-:S03]  /*2e60*/  IADD3 R48, P3, R65, UR14, RZ ;  /* 0x0000000e41307c10 */ /* 0x002fc6000ff7e0ff */
[----:B------:R1:W5:Y:S01]  /*2e70*/  @!P0 LDG.E.U8 R134, desc[UR8][R42.64] ;  /* 0x000000082a868981 */ /* 0x000362000c1e1100 */
[C---:B0-----:R-:W-:Y:S02]  /*2e80*/  IADD3 R40, P1, R65.reuse, UR18, RZ ;  /* 0x0000001241287c10 */ /* 0x041fe4000ff3e0ff */
[----:B------:R-:W-:Y:S01]  /*2e90*/  PRMT R143, RZ, 0x7610, R143 ;  /* 0x00007610ff8f7816 */ /* 0x000fe2000000008f */
[----:B------:R-:W-:Y:S01]  /*2ea0*/  LDS.U8 R148, [R9+UR5+0x240] ;  /* 0x0002400509947984 */ /* 0x000fe20008000000 */
[C---:B------:R-:W-:Y:S02]  /*2eb0*/  IADD3.X R49, R6.reuse, UR15, RZ, P3, !PT ;  /* 0x0000000f06317c10 */ /* 0x040fe40009ffe4ff */
[----:B------:R-:W-:Y:S01]  /*2ec0*/  PRMT R145, RZ, 0x7610, R145 ;  /* 0x00007610ff917816 */ /* 0x000fe20000000091 */
[----:B------:R-:W-:Y:S01]  /*2ed0*/  LDS.U8 R149, [R9+UR5+0x260] ;  /* 0x0002600509957984 */ /* 0x000fe20008000000 */
[----:B-1----:R-:W-:Y:S02]  /*2ee0*/  IADD3 R42, P2, R65, UR16, RZ ;  /* 0x00000010412a7c10 */ /* 0x002fe4000ff5e0ff */
[C---:B------:R-:W-:Y:S01]  /*2ef0*/  IADD3.X R41, R6.reuse, UR19, RZ, P1, !PT ;  /* 0x0000001306297c10 */ /* 0x040fe20008ffe4ff */
[----:B------:R0:W4:Y:S01]  /*2f00*/  @!P0 LDG.E.U8 R144, desc[UR8][R48.64] ;  /* 0x0000000830908981 */ /* 0x000122000c1e1100 */
[----:B------:R-:W-:-:S03]  /*2f10*/  IADD3.X R43, R6, UR17, RZ, P2, !PT ;  /* 0x00000011062b7c10 */ /* 0x000fc600097fe4ff */
[----:B------:R1:W4:Y:S04]  /*2f20*/  @!P0 LDG.E.U8 R145, desc[UR8][R40.64] ;  /* 0x0000000828918981 */ /* 0x000328000c1e1100 */
[----:B------:R1:W4:Y:S01]  /*2f30*/  @!P0 LDG.E.U8 R143, desc[UR8][R42.64] ;  /* 0x000000082a8f8981 */ /* 0x000322000c1e1100 */
[C---:B0-----:R-:W-:Y:S02]  /*2f40*/  IADD3 R48, P3, R65.reuse, R11, RZ ;  /* 0x0000000b41307210 */ /* 0x041fe40007f7e0ff */
[----:B------:R-:W-:Y:S01]  /*2f50*/  PRMT R155, RZ, 0x7610, R155 ;  /* 0x00007610ff9b7816 */ /* 0x000fe2000000009b */
[----:B------:R-:W-:Y:S01]  /*2f60*/  LDS.U8 R135, [R9+UR5+0x400] ;  /* 0x0004000509877984 */ /* 0x000fe20008000000 */
[C---:B-1----:R-:W-:Y:S02]  /*2f70*/  IADD3 R40, P1, R65.reuse, UR12, RZ ;  /* 0x0000000c41287c10 */ /* 0x042fe4000ff3e0ff */
[----:B------:R-:W-:Y:S01]  /*2f80*/  PRMT R156, RZ, 0x7610, R156 ;  /* 0x00007610ff9c7816 */ /* 0x000fe2000000009c */
[----:B------:R-:W-:Y:S01]  /*2f90*/  LDS.U8 R136, [R9+UR5+0x420] ;  /* 0x0004200509887984 */ /* 0x000fe20008000000 */
[----:B------:R-:W-:Y:S01]  /*2fa0*/  IADD3 R42, P2, R65, R13, RZ ;  /* 0x0000000d412a7210 */ /* 0x000fe20007f5e0ff */
[C---:B------:R-:W-:Y:S01]  /*2fb0*/  IMAD.X R49, R6.reuse, 0x1, R14, P3 ;  /* 0x0000000106317824 */ /* 0x040fe200018e060e */
[----:B------:R-:W-:Y:S01]  /*2fc0*/  PRMT R154, RZ, 0x7610, R154 ;  /* 0x00007610ff9a7816 */ /* 0x000fe2000000009a */
[----:B------:R-:W-:Y:S01]  /*2fd0*/  LDS.U8 R126, [R9+UR5+0x440] ;  /* 0x00044005097e7984 */ /* 0x000fe20008000000 */
[C---:B------:R-:W-:Y:S01]  /*2fe0*/  IADD3.X R41, R6.reuse, UR13, RZ, P1, !PT ;  /* 0x0000000d06297c10 */ /* 0x040fe20008ffe4ff */
[----:B------:R-:W-:-:S02]  /*2ff0*/  IMAD.X R43, R6, 0x1, R16, P2 ;  /* 0x00000001062b7824 */ /* 0x000fc400010e0610 */
[----:B------:R0:W3:Y:S04]  /*3000*/  @!P0 LDG.E.U8 R155, desc[UR8][R48.64] ;  /* 0x00000008309b8981 */ /* 0x0000e8000c1e1100 */
[----:B------:R1:W5:Y:S04]  /*3010*/  @!P0 LDG.E.U8 R156, desc[UR8][R42.64] ;  /* 0x000000082a9c8981 */ /* 0x000368000c1e1100 */
[----:B------:R1:W4:Y:S01]  /*3020*/  @!P0 LDG.E.U8 R154, desc[UR8][R40.64] ;  /* 0x00000008289a8981 */ /* 0x000322000c1e1100 */
[----:B------:R-:W-:Y:S02]  /*3030*/  PRMT R157, RZ, 0x7610, R157 ;  /* 0x00007610ff9d7816 */ /* 0x000fe4000000009d */
[C---:B0-----:R-:W-:Y:S01]  /*3040*/  IADD3 R48, P1, R65.reuse, UR38, RZ ;  /* 0x0000002641307c10 */ /* 0x041fe2000ff3e0ff */
[----:B------:R-:W-:Y:S01]  /*3050*/  LDS.U8 R127, [R9+UR5+0x460] ;  /* 0x00046005097f7984 */ /* 0x000fe20008000000 */
[----:B-1----:R-:W-:-:S02]  /*3060*/  IADD3 R42, P2, R65, UR22, RZ ;  /* 0x00000016412a7c10 */ /* 0x002fc4000ff5e0ff */
[----:B------:R-:W-:Y:S01]  /*3070*/  PRMT R159, RZ, 0x7610, R159 ;  /* 0x00007610ff9f7816 */ /* 0x000fe2000000009f */
[----:B------:R-:W-:Y:S01]  /*3080*/  LDS.U8 R137, [R9+UR5+0x600] ;  /* 0x0006000509897984 */ /* 0x000fe20008000000 */
[----:B------:R-:W-:Y:S02]  /*3090*/  IADD3 R40, P3, R65, UR20, RZ ;  /* 0x0000001441287c10 */ /* 0x000fe4000ff7e0ff */
[C---:B------:R-:W-:Y:S01]  /*30a0*/  IADD3.X R43, R6.reuse, UR23, RZ, P2, !PT ;  /* 0x00000017062b7c10 */ /* 0x040fe200097fe4ff */
[----:B------:R-:W-:Y:S01]  /*30b0*/  LDS.U8 R138, [R9+UR5+0x620] ;  /* 0x00062005098a7984 */ /* 0x000fe20008000000 */
[C---:B------:R-:W-:Y:S02]  /*30c0*/  IADD3.X R41, R6.reuse, UR21, RZ, P3, !PT ;  /* 0x0000001506297c10 */ /* 0x040fe40009ffe4ff */
[----:B------:R-:W-:Y:S01]  /*30d0*/  PRMT R158, RZ, 0x7610, R158 ;  /* 0x00007610ff9e7816 */ /* 0x000fe2000000009e */
[----:B------:R-:W4:Y:S01]  /*30e0*/  @!P0 LDG.E.U8 R159, desc[UR8][R42.64] ;  /* 0x000000082a9f8981 */ /* 0x000f22000c1e1100 */
[----:B------:R-:W-:-:S03]  /*30f0*/  IADD3.X R49, R6, UR39, RZ, P1, !PT ;  /* 0x0000002706317c10 */ /* 0x000fc60008ffe4ff */
[----:B------:R-:W4:Y:S04]  /*3100*/  @!P0 LDG.E.U8 R157, desc[UR8][R40.64] ;  /* 0x00000008289d8981 */ /* 0x000f28000c1e1100 */
[----:B------:R0:W4:Y:S04]  /*3110*/  @!P0 LDG.E.U8 R158, desc[UR8][R48.64] ;  /* 0x00000008309e8981 */ /* 0x000128000c1e1100 */
[----:B------:R-:W-:Y:S04]  /*3120*/  LDS.U8 R128, [R9+UR5+0x640] ;  /* 0x0006400509807984 */ /* 0x000fe80008000000 */
[----:B------:R-:W-:Y:S04]  /*3130*/  LDS.U8 R129, [R9+UR5+0x660] ;  /* 0x0006600509817984 */ /* 0x000fe80008000000 */
[----:B0-----:R-:W-:Y:S04]  /*3140*/  LDS.U8 R48, [R9+UR5] ;  /* 0x0000000509307984 */ /* 0x001fe80008000000 */
[----:B------:R-:W0:Y:S04]  /*3150*/  LDS.U8 R49, [R9+UR5+0x20] ;  /* 0x0000200509317984 */ /* 0x000e280008000000 */
[----:B------:R-:W-:Y:S04]  /*3160*/  LDS.U8 R121, [R9+UR5+0x800] ;  /* 0x0008000509797984 */ /* 0x000fe80008000000 */
        /* <DEDUP_REMOVED lines=15> */
[----:B------:R-:W-:Y:S04]  /*3260*/  LDS.U8 R162, [R5+UR5] ;  /* 0x0000000505a27984 */ /* 0x000fe80008000000 */
[----:B------:R-:W1:Y:S04]  /*3270*/  LDS.U8 R163, [R5+UR5+0x20] ;  /* 0x0000200505a37984 */ /* 0x000e680008000000 */
[----:B------:R-:W-:Y:S04]  /*3280*/  LDS.U8 R150, [R5+UR5+0x40] ;  /* 0x0000400505967984 */ /* 0x000fe80008000000 */
[----:B------:R-:W-:Y:S04]  /*3290*/  LDS.U8 R151, [R5+UR5+0x60] ;  /* 0x0000600505977984 */ /* 0x000fe80008000000 */
[----:B------:R-:W-:Y:S04]  /*32a0*/  LDS.U8 R164, [R5+UR5+0x200] ;  /* 0x0002000505a47984 */ /* 0x000fe80008000000 */
[----:B------:R-:W1:Y:S04]  /*32b0*/  LDS.U8 R165, [R5+UR5+0x220] ;  /* 0x0002200505a57984 */ /* 0x000e680008000000 */
        /* <DEDUP_REMOVED lines=25> */
[----:B------:R-:W-:Y:S01]  /*3450*/  LDS.U8 R99, [R5+UR5+0xe60] ;  /* 0x000e600505637984 */ /* 0x000fe20008000000 */
[----:B------:R-:W-:Y:S01]  /*3460*/  BAR.SYNC.DEFER_BLOCKING 0x0 ;  /* 0x0000000000007b1d */ /* 0x000fe20000010000 */
[----:B------:R-:W-:-:S02]  /*3470*/  LOP3.LUT R41, R17, 0x20, RZ, 0x3c, !PT ;  /* 0x0000002011297812 */ /* 0x000fc400078e3cff */
[C---:B------:R-:W-:Y:S02]  /*3480*/  LOP3.LUT R40, R17.reuse, 0x30, RZ, 0x3c, !PT ;  /* 0x0000003011287812 */ /* 0x040fe400078e3cff */
[C---:B------:R-:W-:Y:S01]  /*3490*/  LOP3.LUT R43, R17.reuse, 0x50, RZ, 0x3c, !PT ;  /* 0x00000050112b7812 */ /* 0x040fe200078e3cff */
[----:B--2---:R-:W-:Y:S04]  /*34a0*/  STS.U8 [R17+UR5+0x400], R55 ;  /* 0x0004003711007988 */ /* 0x004fe80008000005 */
[----:B---3--:R-:W-:Y:S04]  /*34b0*/  STS.U8 [R17+UR5], R155 ;  /* 0x0000009b11007988 */ /* 0x008fe80008000005 */
[----:B-----5:R-:W-:Y:S04]  /*34c0*/  STS.U8 [R70+UR5+0x80], R156 ;  /* 0x0000809c46007988 */ /* 0x020fe80008000005 */
[----:B------:R-:W-:Y:S04]  /*34d0*/  STS.U8 [R70+UR5+0x480], R134 ;  /* 0x0004808646007988 */ /* 0x000fe80008000005 */
[----:B----4-:R-:W-:Y:S04]  /*34e0*/  STS.U8 [R41+UR5+0x100], R154 ;  /* 0x0001009a29007988 */ /* 0x010fe80008000005 */
[----:B------:R2:W-:Y:S04]  /*34f0*/  STS.U8 [R41+UR5+0x500], R54 ;  /* 0x0005003629007988 */ /* 0x0005e80008000005 */
[----:B------:R-:W-:Y:S01]  /*3500*/  STS.U8 [R40+UR5+0x180], R144 ;  /* 0x0001809028007988 */ /* 0x000fe20008000005 */
[----:B--2---:R-:W-:-:S03]  /*3510*/  LOP3.LUT R41, R17, 0x40, RZ, 0x3c, !PT ;  /* 0x0000004011297812 */ /* 0x004fc600078e3cff */
[----:B------:R2:W-:Y:S04]  /*3520*/  STS.U8 [R40+UR5+0x580], R52 ;  /* 0x0005803428007988 */ /* 0x0005e80008000005 */
[----:B------:R-:W-:Y:S04]  /*3530*/  STS.U8 [R41+UR5+0x200], R143 ;  /* 0x0002008f29007988 */ /* 0x000fe80008000005 */
[----:B------:R3:W-:Y:S01]  /*3540*/  STS.U8 [R41+UR5+0x600], R53 ;  /* 0x0006003529007988 */ /* 0x0007e20008000005 */
[----:B--2---:R-:W-:-:S03]  /*3550*/  LOP3.LUT R40, R17, 0x60, RZ, 0x3c, !PT ;  /* 0x0000006011287812 */ /* 0x004fc600078e3cff */
[----:B------:R-:W-:Y:S04]  /*3560*/  STS.U8 [R43+UR5+0x280], R145 ;  /* 0x000280912b007988 */ /* 0x000fe80008000005 */
[----:B------:R-:W-:Y:S01]  /*3570*/  STS.U8 [R43+UR5+0x680], R51 ;  /* 0x000680332b007988 */ /* 0x000fe20008000005 */
[----:B---3--:R-:W-:-:S03]  /*3580*/  LOP3.LUT R41, R17, 0x70, RZ, 0x3c, !PT ;  /* 0x0000007011297812 */ /* 0x008fc600078e3cff */
[----:B------:R-:W-:Y:S04]  /*3590*/  STS.U8 [R40+UR5+0x300], R157 ;  /* 0x0003009d28007988 */ /* 0x000fe80008000005 */
[----:B------:R2:W-:Y:S04]  /*35a0*/  STS.U8 [R40+UR5+0x700], R50 ;  /* 0x0007003228007988 */ /* 0x0005e80008000005 */
[----:B------:R-:W-:Y:S04]  /*35b0*/  STS.U8 [R41+UR5+0x380], R159 ;  /* 0x0003809f29007988 */ /* 0x000fe80008000005 */
[----:B------:R-:W-:Y:S01]  /*35c0*/  STS.U8 [R41+UR5+0x780], R158 ;  /* 0x0007809e29007988 */ /* 0x000fe20008000005 */
[----:B------:R-:W-:Y:S06]  /*35d0*/  BAR.SYNC.DEFER_BLOCKING 0x0 ;  /* 0x0000000000007b1d */ /* 0x000fec0000010000 */
[----:B------:R-:W3:Y:S01]  /*35e0*/  LDSM.16.M88.4 R40, [R10+UR5] ;  /* 0x000000050a28783b */ /* 0x000ee20008000200 */
[----:B0-----:R-:W-:-:S02]  /*35f0*/  IMAD R48, R49, 0x100, R48 ;  /* 0x0000010031307824 */ /* 0x001fc400078e0230 */
[----:B------:R-:W-:Y:S02]  /*3600*/  IMAD R160, R161, 0x100, R160 ;  /* 0x00000100a1a07824 */ /* 0x000fe400078e02a0 */
[----:B-1----:R-:W-:Y:S02]  /*3610*/  IMAD R49, R163, 0x100, R162 ;  /* 0x00000100a3317824 */ /* 0x002fe400078e02a2 */
[----:B------:R-:W-:Y:S01]  /*3620*/  IMAD R164, R165, 0x100, R164 ;  /* 0x00000100a5a47824 */ /* 0x000fe200078e02a4 */
[----:B------:R-:W-:Y:S02]  /*3630*/  F2FP.F16.E4M3.UNPACK_B R48, R48 ;  /* 0x00000030ff30723e */ /* 0x000fe400020006ff */
[----:B--2---:R-:W-:Y:S02]  /*3640*/  F2FP.F16.E4M3.UNPACK_B R50, R160 ;  /* 0x000000a0ff32723e */ /* 0x004fe400020006ff */
[----:B------:R-:W-:Y:S02]  /*3650*/  F2FP.F16.E4M3.UNPACK_B R49, R49 ;  /* 0x00000031ff31723e */ /* 0x000fe400020006ff */
[----:B------:R-:W-:-:S02]  /*3660*/  F2FP.F16.E4M3.UNPACK_B R51, R164 ;  /* 0x000000a4ff33723e */ /* 0x000fc400020006ff */
[----:B---3--:R-:W-:Y:S02]  /*3670*/  F2FP.F16.E4M3.UNPACK_B R52, R40 ;  /* 0x00000028ff34723e */ /* 0x008fe400020006ff */
[----:B------:R-:W-:-:S07]  /*3680*/  F2FP.F16.E4M3.UNPACK_B R53, R41 ;  /* 0x00000029ff35723e */ /* 0x000fce00020006ff */
[----:B------:R-:W-:Y:S01]  /*3690*/  HMMA.16816.F32 R44, R48, R52, R44 ;  /* 0x00000034302c723c */ /* 0x000fe2000000182c */
[----:B------:R-:W-:Y:S01]  /*36a0*/  F2FP.F16.E4M3.UNPACK_B R40, R40.H1 ;  /* 0x00000028ff28723e */ /* 0x000fe200030006ff */
[----:B------:R-:W0:Y:S05]  /*36b0*/  LDSM.16.M88.4 R52, [R15+UR5] ;  /* 0x000000050f34783b */ /* 0x000e2a0008000200 */
[----:B------:R-:W-:Y:S02]  /*36c0*/  IMAD R48, R147, 0x100, R146 ;  /* 0x0000010093307824 */ /* 0x000fe400078e0292 */
[----:B------:R-:W-:Y:S02]  /*36d0*/  IMAD R50, R149, 0x100, R148 ;  /* 0x0000010095327824 */ /* 0x000fe400078e0294 */
[----:B------:R-:W-:-:S02]  /*36e0*/  IMAD R49, R151, 0x100, R150 ;  /* 0x0000010097317824 */ /* 0x000fc400078e0296 */
[----:B------:R-:W-:Y:S01]  /*36f0*/  IMAD R51, R153, 0x100, R152 ;  /* 0x0000010099337824 */ /* 0x000fe200078e0298 */
[----:B------:R-:W-:Y:S02]  /*3700*/  F2FP.F16.E4M3.UNPACK_B R48, R48 ;  /* 0x00000030ff30723e */ /* 0x000fe400020006ff */
[----:B------:R-:W-:Y:S02]  /*3710*/  F2FP.F16.E4M3.UNPACK_B R50, R50 ;  /* 0x00000032ff32723e */ /* 0x000fe400020006ff */
[----:B------:R-:W-:Y:S02]  /*3720*/  F2FP.F16.E4M3.UNPACK_B R49, R49 ;  /* 0x00000031ff31723e */ /* 0x000fe400020006ff */
[----:B------:R-:W-:Y:S02]  /*3730*/  F2FP.F16.E4M3.UNPACK_B R51, R51 ;  /* 0x00000033ff33723e */ /* 0x000fe400020006ff */
[----:B------:R-:W-:-:S07]  /*3740*/  F2FP.F16.E4M3.UNPACK_B R41, R41.H1 ;  /* 0x00000029ff29723e */ /* 0x000fce00030006ff */
[----:B------:R-:W-:Y:S07]  /*3750*/  HMMA.16816.F32 R44, R48, R40, R44 ;  /* 0x00000028302c723c */ /* 0x000fee000000182c */
        /* <DEDUP_REMOVED lines=8> */
[----:B------:R-:W-:Y:S02]  /*37e0*/  F2FP.F16.E4M3.UNPACK_B R40, R42 ;  /* 0x0000002aff28723e */ /* 0x000fe400020006ff */
[----:B------:R-:W-:-:S07]  /*37f0*/  F2FP.F16.E4M3.UNPACK_B R41, R43 ;  /* 0x0000002bff29723e */ /* 0x000fce00020006ff */
[----:B------:R-:W-:Y:S01]  /*3800*/  HMMA.16816.F32 R44, R48, R40, R44 ;  /* 0x00000028302c723c */ /* 0x000fe2000000182c */
[----:B------:R-:W-:Y:S02]  /*3810*/  IMAD R128, R129, 0x100, R128 ;  /* 0x0000010081807824 */ /* 0x000fe400078e0280 */
[----:B------:R-:W-:-:S04]  /*3820*/  IMAD R132, R133, 0x100, R132 ;  /* 0x0000010085847824 */ /* 0x000fc800078e0284 */
[----:B------:R-:W-:Y:S02]  /*3830*/  IMAD R40, R127, 0x100, R126 ;  /* 0x000001007f287824 */ /* 0x000fe400078e027e */
[----:B------:R-:W-:Y:S01]  /*3840*/  IMAD R41, R131, 0x100, R130 ;  /* 0x0000010083297824 */ /* 0x000fe200078e0282 */
[----:B------:R-:W-:Y:S02]  /*3850*/  F2FP.F16.E4M3.UNPACK_B R48, R42.H1 ;  /* 0x0000002aff30723e */ /* 0x000fe400030006ff */
[----:B------:R-:W-:Y:S02]  /*3860*/  F2FP.F16.E4M3.UNPACK_B R49, R43.H1 ;  /* 0x0000002bff31723e */ /* 0x000fe400030006ff */
[----:B------:R-:W-:Y:S02]  /*3870*/  F2FP.F16.E4M3.UNPACK_B R40, R40 ;  /* 0x00000028ff28723e */ /* 0x000fe400020006ff */
[----:B------:R-:W-:Y:S02]  /*3880*/  F2FP.F16.E4M3.UNPACK_B R42, R128 ;  /* 0x00000080ff2a723e */ /* 0x000fe400020006ff */
[----:B------:R-:W-:-:S02]  /*3890*/  F2FP.F16.E4M3.UNPACK_B R41, R41 ;  /* 0x00000029ff29723e */ /* 0x000fc400020006ff */
[----:B------:R-:W-:-:S07]  /*38a0*/  F2FP.F16.E4M3.UNPACK_B R43, R132 ;  /* 0x00000084ff2b723e */ /* 0x000fce00020006ff */
        /* <DEDUP_REMOVED lines=9> */
[----:B0-----:R-:W-:Y:S02]  /*3940*/  F2FP.F16.E4M3.UNPACK_B R48, R52 ;  /* 0x00000034ff30723e */ /* 0x001fe400020006ff */
[----:B------:R-:W-:-:S07]  /*3950*/  F2FP.F16.E4M3.UNPACK_B R49, R53 ;  /* 0x00000035ff31723e */ /* 0x000fce00020006ff */
[----:B------:R-:W-:Y:S01]  /*3960*/  HMMA.16816.F32 R40, R44, R48, R40 ;  /* 0x000000302c28723c */ /* 0x000fe20000001828 */
[----:B------:R-:W-:-:S06]  /*3970*/  F2FP.F16.E4M3.UNPACK_B R52, R52.H1 ;  /* 0x00000034ff34723e */ /* 0x000fcc00030006ff */
[----:B------:R-:W-:Y:S02]  /*3980*/  IMAD R44, R111, 0x100, R110 ;  /* 0x000001006f2c7824 */ /* 0x000fe400078e026e */
[----:B------:R-:W-:Y:S02]  /*3990*/  IMAD R46, R113, 0x100, R112 ;  /* 0x00000100712e7824 */ /* 0x000fe400078e0270 */
[----:B------:R-:W-:Y:S02]  /*39a0*/  IMAD R45, R115, 0x100, R114 ;  /* 0x00000100732d7824 */ /* 0x000fe400078e0272 */
[----:B------:R-:W-:Y:S01]  /*39b0*/  IMAD R47, R117, 0x100, R116 ;  /* 0x00000100752f7824 */ /* 0x000fe200078e0274 */
[----:B------:R-:W-:Y:S02]  /*39c0*/  F2FP.F16.E4M3.UNPACK_B R44, R44 ;  /* 0x0000002cff2c723e */ /* 0x000fe400020006ff */
[----:B------:R-:W-:Y:S02]  /*39d0*/  F2FP.F16.E4M3.UNPACK_B R46, R46 ;  /* 0x0000002eff2e723e */ /* 0x000fe400020006ff */
[----:B------:R-:W-:-:S02]  /*39e0*/  F2FP.F16.E4M3.UNPACK_B R45, R45 ;  /* 0x0000002dff2d723e */ /* 0x000fc400020006ff */
[----:B------:R-:W-:Y:S02]  /*39f0*/  F2FP.F16.E4M3.UNPACK_B R47, R47 ;  /* 0x0000002fff2f723e */ /* 0x000fe400020006ff */
[----:B------:R-:W-:-:S07]  /*3a00*/  F2FP.F16.E4M3.UNPACK_B R53, R53.H1 ;  /* 0x00000035ff35723e */ /* 0x000fce00030006ff */
[----:B------:R-:W-:Y:S01]  /*3a10*/  HMMA.16816.F32 R40, R44, R52, R40 ;  /* 0x000000342c28723c */ /* 0x000fe20000001828 */
[----:B------:R-:W-:-:S06]  /*3a20*/  F2FP.F16.E4M3.UNPACK_B R48, R54 ;  /* 0x00000036ff30723e */ /* 0x000fcc00020006ff */
        /* <DEDUP_REMOVED lines=8> */
[----:B------:R-:W-:-:S07]  /*3ab0*/  F2FP.F16.E4M3.UNPACK_B R49, R55 ;  /* 0x00000037ff31723e */ /* 0x000fce00020006ff */
[----:B------:R-:W-:Y:S01]  /*3ac0*/  HMMA.16816.F32 R44, R44, R48, R40 ;  /* 0x000000302c2c723c */ /* 0x000fe20000001828 */
[----:B------:R-:W-:Y:S01]  /*3ad0*/  UIADD3 UR6, UR6, -0x1, URZ ;  /* 0xffffffff06067890 */ /* 0x000fe2000fffe03f */
[----:B------:R-:W-:-:S05]  /*3ae0*/  F2FP.F16.E4M3.UNPACK_B R54, R54.H1 ;  /* 0x00000036ff36723e */ /* 0x000fca00030006ff */
[----:B------:R-:W-:Y:S02]  /*3af0*/  IMAD R40, R93, 0x100, R92 ;  /* 0x000001005d287824 */ /* 0x000fe400078e025c */
[----:B------:R-:W-:Y:S02]  /*3b00*/  IMAD R42, R95, 0x100, R94 ;  /* 0x000001005f2a7824 */ /* 0x000fe400078e025e */
[----:B------:R-:W-:Y:S02]  /*3b10*/  IMAD R41, R97, 0x100, R96 ;  /* 0x0000010061297824 */ /* 0x000fe400078e0260 */
[----:B------:R-:W-:Y:S01]  /*3b20*/  IMAD R43, R99, 0x100, R98 ;  /* 0x00000100632b7824 */ /* 0x000fe200078e0262 */
[----:B------:R-:W-:Y:S01]  /*3b30*/  ISETP.NE.U32.AND P0, PT, RZ, UR6, PT ;  /* 0x00000006ff007c0c */ /* 0x000fe2000bf05070 */
[----:B------:R-:W-:Y:S01]  /*3b40*/  UIADD3 UR38, UP0, UR7, UR38, URZ ;  /* 0x0000002607267290 */ /* 0x000fe2000ff1e03f */
[----:B------:R-:W-:Y:S01]  /*3b50*/  F2FP.F16.E4M3.UNPACK_B R55, R55.H1 ;  /* 0x00000037ff37723e */ /* 0x000fe200030006ff */
[----:B------:R-:W-:Y:S01]  /*3b60*/  UIADD3 UR36, UP4, UR7, UR36, URZ ;  /* 0x0000002407247290 */ /* 0x000fe2000ff9e03f */
[----:B------:R-:W-:Y:S01]  /*3b70*/  F2FP.F16.E4M3.UNPACK_B R40, R40 ;  /* 0x00000028ff28723e */ /* 0x000fe200020006ff */
[----:B------:R-:W-:Y:S01]  /*3b80*/  UIADD3 UR34, UP3, UR7, UR34, URZ ;  /* 0x0000002207227290 */ /* 0x000fe2000ff7e03f */
[----:B------:R-:W-:Y:S01]  /*3b90*/  F2FP.F16.E4M3.UNPACK_B R42, R42 ;  /* 0x0000002aff2a723e */ /* 0x000fe200020006ff */
[----:B------:R-:W-:Y:S01]  /*3ba0*/  UIADD3 UR32, UP6, UR7, UR32, URZ ;  /* 0x0000002007207290 */ /* 0x000fe2000ffde03f */
[----:B------:R-:W-:Y:S01]  /*3bb0*/  F2FP.F16.E4M3.UNPACK_B R41, R41 ;  /* 0x00000029ff29723e */ /* 0x000fe200020006ff */
[----:B------:R-:W-:Y:S01]  /*3bc0*/  UIADD3 UR30, UP5, UR7, UR30, URZ ;  /* 0x0000001e071e7290 */ /* 0x000fe2000ffbe03f */
[----:B------:R-:W-:Y:S01]  /*3bd0*/  F2FP.F16.E4M3.UNPACK_B R43, R43 ;  /* 0x0000002bff2b723e */ /* 0x000fe200020006ff */
[----:B------:R-:W-:-:S02]  /*3be0*/  UIADD3 UR28, UP2, UR7, UR28, URZ ;  /* 0x0000001c071c7290 */ /* 0x000fc4000ff5e03f */
[----:B------:R-:W-:Y:S02]  /*3bf0*/  UIADD3 UR26, UP1, UR7, UR26, URZ ;  /* 0x0000001a071a7290 */ /* 0x000fe4000ff3e03f */
[----:B------:R-:W-:Y:S01]  /*3c00*/  IADD3 R13, P1, R13, UR7, RZ ;  /* 0x000000070d0d7c10 */ /* 0x000fe2000ff3e0ff */
[----:B------:R-:W-:Y:S01]  /*3c10*/  UIADD3.X UR39, UR11, UR39, URZ, UP0, !UPT ;  /* 0x000000270b277290 */ /* 0x000fe200087fe43f */
[----:B------:R-:W-:Y:S01]  /*3c20*/  IADD3 R11, P2, R11, UR7, RZ ;  /* 0x000000070b0b7c10 */ /* 0x000fe2000ff5e0ff */
[----:B------:R-:W-:Y:S02]  /*3c30*/  UIADD3.X UR37, UR11, UR37, URZ, UP4, !UPT ;  /* 0x000000250b257290 */ /* 0x000fe4000a7fe43f */
[----:B------:R-:W-:Y:S02]  /*3c40*/  UIADD3.X UR35, UR11, UR35, URZ, UP3, !UPT ;  /* 0x000000230b237290 */ /* 0x000fe40009ffe43f */
[----:B------:R-:W-:Y:S02]  /*3c50*/  UIADD3.X UR33, UR11, UR33, URZ, UP6, !UPT ;  /* 0x000000210b217290 */ /* 0x000fe4000b7fe43f */
[----:B------:R-:W-:-:S02]  /*3c60*/  UIADD3.X UR31, UR11, UR31, URZ, UP5, !UPT ;  /* 0x0000001f0b1f7290 */ /* 0x000fc4000affe43f */
[----:B------:R-:W-:Y:S02]  /*3c70*/  UIADD3.X UR29, UR11, UR29, URZ, UP2, !UPT ;  /* 0x0000001d0b1d7290 */ /* 0x000fe400097fe43f */
[----:B------:R-:W-:Y:S01]  /*3c80*/  UIADD3.X UR27, UR11, UR27, URZ, UP1, !UPT ;  /* 0x0000001b0b1b7290 */ /* 0x000fe20008ffe43f */
[----:B------:R-:W-:Y:S01]  /*3c90*/  HMMA.16816.F32 R44, R40, R54, R44 ;  /* 0x00000036282c723c */ /* 0x000fe2000000182c */
[----:B------:R-:W-:Y:S02]  /*3ca0*/  UIADD3 UR24, UP0, UR7, UR24, URZ ;  /* 0x0000001807187290 */ /* 0x000fe4000ff1e03f */
[----:B------:R-:W-:Y:S02]  /*3cb0*/  UIADD3 UR22, UP4, UR7, UR22, URZ ;  /* 0x0000001607167290 */ /* 0x000fe4000ff9e03f */
[----:B------:R-:W-:Y:S02]  /*3cc0*/  UIADD3 UR20, UP3, UR7, UR20, URZ ;  /* 0x0000001407147290 */ /* 0x000fe4000ff7e03f */
[----:B------:R-:W-:-:S02]  /*3cd0*/  UIADD3 UR18, UP6, UR7, UR18, URZ ;  /* 0x0000001207127290 */ /* 0x000fc4000ffde03f */
[----:B------:R-:W-:Y:S02]  /*3ce0*/  UIADD3 UR16, UP5, UR7, UR16, URZ ;  /* 0x0000001007107290 */ /* 0x000fe4000ffbe03f */
[----:B------:R-:W-:Y:S02]  /*3cf0*/  UIADD3 UR14, UP2, UR7, UR14, URZ ;  /* 0x0000000e070e7290 */ /* 0x000fe4000ff5e03f */
[----:B------:R-:W-:Y:S01]  /*3d00*/  UIADD3 UR12, UP1, UR7, UR12, URZ ;  /* 0x0000000c070c7290 */ /* 0x000fe2000ff3e03f */
[----:B------:R-:W-:Y:S01]  /*3d10*/  IMAD.U32 R41, RZ, RZ, UR10 ;  /* 0x0000000aff297e24 */ /* 0x000fe2000f8e00ff */
[----:B------:R-:W-:Y:S01]  /*3d20*/  IADD3 R4, P3, R4, UR10, RZ ;  /* 0x0000000a04047c10 */ /* 0x000fe2000ff7e0ff */
[----:B------:R-:W-:Y:S01]  /*3d30*/  UIADD3 UR4, UR4, -0x80, URZ ;  /* 0xffffff8004047890 */ /* 0x000fe2000fffe03f */
[----:B------:R-:W-:Y:S01]  /*3d40*/  IADD3.X R16, R16, UR11, RZ, P1, !PT ;  /* 0x0000000b10107c10 */ /* 0x000fe20008ffe4ff */
[----:B------:R-:W-:Y:S02]  /*3d50*/  UIADD3.X UR25, UR11, UR25, URZ, UP0, !UPT ;  /* 0x000000190b197290 */ /* 0x000fe400087fe43f */
[----:B------:R-:W-:Y:S01]  /*3d60*/  IADD3.X R14, R14, UR11, RZ, P2, !PT ;  /* 0x0000000b0e0e7c10 */ /* 0x000fe200097fe4ff */
[----:B------:R-:W-:-:S02]  /*3d70*/  UIADD3.X UR23, UR11, UR23, URZ, UP4, !UPT ;  /* 0x000000170b177290 */ /* 0x000fc4000a7fe43f */
[----:B------:R-:W-:Y:S02]  /*3d80*/  UIADD3.X UR21, UR11, UR21, URZ, UP3, !UPT ;  /* 0x000000150b157290 */ /* 0x000fe40009ffe43f */
[----:B------:R-:W-:Y:S02]  /*3d90*/  UIADD3.X UR19, UR11, UR19, URZ, UP6, !UPT ;  /* 0x000000130b137290 */ /* 0x000fe4000b7fe43f */
[----:B------:R-:W-:Y:S02]  /*3da0*/  UIADD3.X UR17, UR11, UR17, URZ, UP5, !UPT ;  /* 0x000000110b117290 */ /* 0x000fe4000affe43f */
[----:B------:R-:W-:Y:S02]  /*3db0*/  UIADD3.X UR15, UR11, UR15, URZ, UP2, !UPT ;  /* 0x0000000f0b0f7290 */ /* 0x000fe400097fe43f */
[----:B------:R-:W-:Y:S01]  /*3dc0*/  UIADD3.X UR13, UR11, UR13, URZ, UP1, !UPT ;  /* 0x0000000d0b0d7290 */ /* 0x000fe20008ffe43f */
[----:B------:R-:W-:Y:S01]  /*3dd0*/  LEA.HI.X.SX32 R12, R41, R12, 0x1, P3 ;  /* 0x0000000c290c7211 */ /* 0x000fe200018f0eff */
[----:B------:R-:W-:Y:S10]  /*3de0*/  @P0 BRA `(.L_x_1) ;  /* 0xffffffe000780947 */ /* 0x000ff4000383ffff */
.L_x_0:
[----:B------:R-:W0:Y:S01]  /*3df0*/  S2R R41, SR_TID.X ;  /* 0x0000000000297919 */ /* 0x000e220000002100 */
[----:B------:R-:W-:Y:S01]  /*3e00*/  LOP3.LUT R3, R3, 0x60, RZ, 0xc0, !PT ;  /* 0x0000006003037812 */ /* 0x000fe200078ec0ff */
[----:B------:R-:W-:Y:S01]  /*3e10*/  ULDC.64 UR10, c[0x0][0x228] ;  /* 0x00008a00000a7ab9 */ /* 0x000fe20000000a00 */
[----:B------:R-:W-:Y:S01]  /*3e20*/  F2FP.SATFINITE.E4M3.F32.PACK_AB_MERGE_C R44, R45, R44, RZ ;  /* 0x0000002c2d2c723e */ /* 0x000fe200048070ff */
[----:B------:R-:W1:Y:S01]  /*3e30*/  S2R R40, SR_TID.X ;  /* 0x0000000000287919 */ /* 0x000e620000002100 */
[----:B------:R-:W-:Y:S01]  /*3e40*/  F2FP.SATFINITE.E4M3.F32.PACK_AB_MERGE_C R46, R47, R46, RZ ;  /* 0x0000002e2f2e723e */ /* 0x000fe200048070ff */
[----:B------:R-:W-:Y:S01]  /*3e50*/  ULDC UR4, c[0x0][0x244] ;  /* 0x0000910000047ab9 */ /* 0x000fe20000000800 */
[----:B------:R-:W-:Y:S01]  /*3e60*/  BAR.SYNC.DEFER_BLOCKING 0x0 ;  /* 0x0000000000007b1d */ /* 0x000fe20000010000 */
[C---:B------:R-:W-:Y:S01]  /*3e70*/  ISETP.GE.AND P0, PT, R0.reuse, UR10, PT ;  /* 0x0000000a00007c0c */ /* 0x040fe2000bf06270 */
[----:B------:R-:W-:-:S04]  /*3e80*/  IMAD R0, R0, UR4, RZ ;  /* 0x0000000400007c24 */ /* 0x000fc8000f8e02ff */
[----:B------:R-:W-:Y:S01]  /*3e90*/  ULDC.64 UR6, c[0x0][0x220] ;  /* 0x0000880000067ab9 */ /* 0x000fe20000000a00 */
[----:B------:R-:W-:Y:S01]  /*3ea0*/  ULDC UR4, c[0x0][0x248] ;  /* 0x0000920000047ab9 */ /* 0x000fe20000000800 */
[----:B------:R-:W-:-:S04]  /*3eb0*/  IADD3 R12, P3, R0, UR6, RZ ;  /* 0x00000006000c7c10 */ /* 0x000fc8000ff7e0ff */
[----:B------:R-:W-:Y:S01]  /*3ec0*/  LEA.HI.X.SX32 R0, R0, UR7, 0x1, P3 ;  /* 0x0000000700007c11 */ /* 0x000fe200098f0eff */
[C---:B0-----:R-:W-:Y:S01]  /*3ed0*/  IMAD.SHL.U32 R42, R41.reuse, 0x10, RZ ;  /* 0x00000010292a7824 */ /* 0x041fe200078e00ff */
[----:B------:R-:W-:Y:S02]  /*3ee0*/  LOP3.LUT R41, R41, 0x1f, RZ, 0xc0, !PT ;  /* 0x0000001f29297812 */ /* 0x000fe400078ec0ff */
[--C-:B-1----:R-:W-:Y:S02]  /*3ef0*/  SHF.R.S32.HI R5, RZ, 0x6, R40.reuse ;  /* 0x00000006ff057819 */ /* 0x102fe40000011428 */
[----:B------:R-:W-:Y:S02]  /*3f00*/  LOP3.LUT R4, R42, 0x180, RZ, 0xc0, !PT ;  /* 0x000001802a047812 */ /* 0x000fe400078ec0ff */
[----:B------:R-:W-:Y:S02]  /*3f10*/  SGXT R5, R5, 0x1 ;  /* 0x000000010505781a */ /* 0x000fe40000000200 */
[----:B------:R-:W-:Y:S01]  /*3f20*/  LOP3.LUT R6, R3, 0x1c, R40, 0xf8, !PT ;  /* 0x0000001c03067812 */ /* 0x000fe200078ef828 */
[----:B------:R-:W-:Y:S01]  /*3f30*/  IMAD R9, R41, 0x4, R4 ;  /* 0x0000000429097824 */ /* 0x000fe200078e0204 */
[----:B------:R-:W-:-:S02]  /*3f40*/  SHF.R.U32.HI R7, RZ, 0x5, R40 ;  /* 0x00000005ff077819 */ /* 0x000fc40000011628 */
[----:B------:R-:W-:Y:S02]  /*3f50*/  LOP3.LUT R4, R40, 0x40, RZ, 0xc0, !PT ;  /* 0x0000004028047812 */ /* 0x000fe400078ec0ff */
[----:B------:R-:W-:Y:S02]  /*3f60*/  LOP3.LUT R6, R6, 0x140, R5, 0x78, !PT ;  /* 0x0000014006067812 */ /* 0x000fe400078e7805 */
[----:B------:R-:W-:Y:S02]  /*3f70*/  LOP3.LUT R3, R40, 0x20, RZ, 0xc0, !PT ;  /* 0x0000002028037812 */ /* 0x000fe400078ec0ff */
[----:B------:R-:W-:Y:S02]  /*3f80*/  SGXT.U32 R7, R7, 0x1 ;  /* 0x000000010707781a */ /* 0x000fe40000000000 */
[----:B------:R-:W-:Y:S02]  /*3f90*/  SHF.R.U32.HI R4, RZ, 0x1, R4 ;  /* 0x00000001ff047819 */ /* 0x000fe40000011604 */
[----:B------:R-:W-:-:S02]  /*3fa0*/  LEA.HI R5, R3, R6, RZ, 0x1c ;  /* 0x0000000603057211 */ /* 0x000fc400078fe0ff */
[----:B------:R-:W-:Y:S02]  /*3fb0*/  LOP3.LUT R6, R7, R9, R4, 0xf6, !PT ;  /* 0x0000000907067212 */ /* 0x000fe400078ef604 */
[----:B------:R-:W-:Y:S01]  /*3fc0*/  LOP3.LUT R7, R5, 0x20, RZ, 0x3c, !PT ;  /* 0x0000002005077812 */ /* 0x000fe200078e3cff */
[----:B------:R0:W-:Y:S01]  /*3fd0*/  STS.U16 [R5+UR5], R44 ;  /* 0x0000002c05007988 */ /* 0x0001e20008000405 */
[----:B------:R-:W-:Y:S02]  /*3fe0*/  LOP3.LUT R10, R6, 0x40, RZ, 0x3c, !PT ;  /* 0x00000040060a7812 */ /* 0x000fe400078e3cff */
[C-C-:B------:R-:W-:Y:S01]  /*3ff0*/  LOP3.LUT R9, R8.reuse, 0xc, R2.reuse, 0xfe, !PT ;  /* 0x0000000c08097812 */ /* 0x140fe200078efe02 */
[----:B------:R1:W-:Y:S01]  /*4000*/  STS.U16 [R7+UR5+0x80], R46 ;  /* 0x0000802e07007988 */ /* 0x0003e20008000405 */
[C-C-:B------:R-:W-:Y:S02]  /*4010*/  LOP3.LUT R3, R8.reuse, 0x8, R2.reuse, 0xfe, !PT ;  /* 0x0000000808037812 */ /* 0x140fe400078efe02 */
[C---:B------:R-:W-:Y:S01]  /*4020*/  LOP3.LUT R4, R8.reuse, 0x4, R2, 0xfe, !PT ;  /* 0x0000000408047812 */ /* 0x040fe200078efe02 */
[----:B------:R-:W-:Y:S01]  /*4030*/  BAR.SYNC.DEFER_BLOCKING 0x0 ;  /* 0x0000000000007b1d */ /* 0x000fe20000010000 */
[----:B------:R-:W-:Y:S01]  /*4040*/  LOP3.LUT R2, R8, R2, RZ, 0xfc, !PT ;  /* 0x0000000208027212 */ /* 0x000fe200078efcff */
[----:B------:R-:W-:Y:S01]  /*4050*/  IMAD R8, R3, UR4, RZ ;  /* 0x0000000403087c24 */ /* 0x000fe2000f8e02ff */
[----:B------:R-:W-:-:S02]  /*4060*/  ISETP.LT.AND P1, PT, R4, UR11, !P0 ;  /* 0x0000000b04007c0c */ /* 0x000fc4000c721270 */
[C---:B------:R-:W-:Y:S01]  /*4070*/  ISETP.LT.AND P2, PT, R2.reuse, UR11, !P0 ;  /* 0x0000000b02007c0c */ /* 0x040fe2000c741270 */
[----:B0-----:R-:W-:Y:S01]  /*4080*/  IMAD R5, R2, UR4, RZ ;  /* 0x0000000402057c24 */ /* 0x001fe2000f8e02ff */
[----:B------:R-:W-:Y:S01]  /*4090*/  ISETP.LT.AND P3, PT, R3, UR11, !P0 ;  /* 0x0000000b03007c0c */ /* 0x000fe2000c761270 */
[----:B-1----:R-:W-:Y:S01]  /*40a0*/  IMAD R7, R4, UR4, RZ ;  /* 0x0000000404077c24 */ /* 0x002fe2000f8e02ff */
[C---:B------:R-:W-:Y:S01]  /*40b0*/  ISETP.LT.AND P0, PT, R9.reuse, UR11, !P0 ;  /* 0x0000000b09007c0c */ /* 0x040fe2000c701270 */
[----:B------:R-:W-:Y:S01]  /*40c0*/  IMAD R9, R9, UR4, RZ ;  /* 0x0000000409097c24 */ /* 0x000fe2000f8e02ff */
[-C--:B------:R-:W-:Y:S02]  /*40d0*/  IADD3 R2, P5, R5, R12.reuse, RZ ;  /* 0x0000000c05027210 */ /* 0x080fe40007fbe0ff */
[----:B------:R-:W-:Y:S02]  /*40e0*/  IADD3 R4, P6, R7, R12, RZ ;  /* 0x0000000c07047210 */ /* 0x000fe40007fde0ff */
[----:B------:R-:W-:-:S02]  /*40f0*/  LEA.HI.X.SX32 R3, R5, R0, 0x1, P5 ;  /* 0x0000000005037211 */ /* 0x000fc400028f0eff */
[----:B------:R-:W-:Y:S01]  /*4100*/  LEA.HI.X.SX32 R5, R7, R0, 0x1, P6 ;  /* 0x0000000007057211 */ /* 0x000fe200030f0eff */
[----:B------:R-:W0:Y:S04]  /*4110*/  LDS.U8 R11, [R6+UR5] ;  /* 0x00000005060b7984 */ /* 0x000e280008000000 */
[----:B------:R-:W1:Y:S04]  /*4120*/  LDS.U8 R13, [R10+UR5] ;  /* 0x000000050a0d7984 */ /* 0x000e680008000000 */
[----:B------:R2:W3:Y:S02]  /*4130*/  LDS.U8 R15, [R6+UR5+0x2] ;  /* 0x00000205060f7984 */ /* 0x0004e40008000000 */
[----:B--2---:R-:W-:-:S04]  /*4140*/  IADD3 R6, P4, R8, R12, RZ ;  /* 0x0000000c08067210 */ /* 0x004fc80007f9e0ff */
[----:B------:R-:W-:Y:S01]  /*4150*/  LEA.HI.X.SX32 R7, R8, R0, 0x1, P4 ;  /* 0x0000000008077211 */ /* 0x000fe200020f0eff */
[----:B0-----:R0:W-:Y:S04]  /*4160*/  @P2 STG.E.U8 desc[UR8][R2.64], R11 ;  /* 0x0000000b02002986 */ /* 0x0011e8000c101108 */
[----:B-1----:R0:W-:Y:S04]  /*4170*/  @P1 STG.E.U8 desc[UR8][R4.64], R13 ;  /* 0x0000000d04001986 */ /* 0x0021e8000c101108 */
[----:B---3--:R0:W-:Y:S01]  /*4180*/  @P3 STG.E.U8 desc[UR8][R6.64], R15 ;  /* 0x0000000f06003986 */ /* 0x0081e2000c101108 */
[----:B------:R-:W-:Y:S05]  /*4190*/  @!P0 EXIT ;  /* 0x000000000000894d */ /* 0x000fea0003800000 */
[----:B0-----:R-:W0:Y:S01]  /*41a0*/  LDS.U8 R5, [R10+UR5+0x2] ;  /* 0x000002050a057984 */ /* 0x001e220008000000 */
[----:B------:R-:W-:-:S04]  /*41b0*/  IADD3 R2, P0, R9, R12, RZ ;  /* 0x0000000c09027210 */ /* 0x000fc80007f1e0ff */
[----:B------:R-:W-:-:S05]  /*41c0*/  LEA.HI.X.SX32 R3, R9, R0, 0x1, P0 ;  /* 0x0000000009037211 */ /* 0x000fca00000f0eff */
[----:B0-----:R-:W-:Y:S01]  /*41d0*/  STG.E.U8 desc[UR8][R2.64], R5 ;  /* 0x0000000502007986 */ /* 0x001fe2000c101108 */
[----:B------:R-:W-:Y:S05]  /*41e0*/  EXIT ;  /* 0x000000000000794d */ /* 0x000fea0003800000 */
.L_x_2:
[----:B------:R-:W-:-:S00]  /*41f0*/  BRA `(.L_x_2) ;  /* 0xfffffffc00fc7947 */ /* 0x000fc0000383ffff */
[----:B------:R-:W-:-:S00]  /*4200*/  NOP ;  /* 0x0000000000007918 */ /* 0x000fc00000000000 */
[----:B------:R-:W-:-:S00]  /*4210*/  NOP ;  /* 0x0000000000007918 */ /* 0x000fc00000000000 */
[----:B------:R-:W-:-:S00]  /*4220*/  NOP ;  /* 0x0000000000007918 */ /* 0x000fc00000000000 */
[----:B------:R-:W-:-:S00]  /*4230*/  NOP ;  /* 0x0000000000007918 */ /* 0x000fc00000000000 */
[----:B------:R-:W-:-:S00]  /*4240*/  NOP ;  /* 0x0000000000007918 */ /* 0x000fc00000000000 */
[----:B------:R-:W-:-:S00]  /*4250*/  NOP ;  /* 0x0000000000007918 */ /* 0x000fc00000000000 */
[----:B------:R-:W-:-:S00]  /*4260*/  NOP ;  /* 0x0000000000007918 */ /* 0x000fc00000000000 */
[----:B------:R-:W-:-:S00]  /*4270*/  NOP ;  /* 0x0000000000007918 */ /* 0x000fc00000000000 */
.L_x_3:


//--------------------- .nv.shared.matmul_kernel  --------------------------
	.section	.nv.shared.matmul_kernel,"aw",@nobits
	.sectionflags	@""
	.align	16
	.zero		1024


//--------------------- .nv.shared.reserved.0     --------------------------
	.section	.nv.shared.reserved.0,"aw",@nobits
	.weak		__nv_reservedSMEM_offset_0_alias
	.size		__nv_reservedSMEM_offset_0_alias, 0, 0
	.other		__nv_reservedSMEM_offset_0_alias,@"STO_CUDA_RESERVED_SHARED STV_DEFAULT"
__nv_reservedSMEM_offset_0_alias:
	.zero		0


//--------------------- .nv.constant0.matmul_kernel --------------------------
	.section	.nv.constant0.matmul_kernel,"a",@progbits
	.sectionflags	@""
	.align	4
.nv.constant0.matmul_kernel:
	.zero		608


//--------------------- SYMBOLS --------------------------

	.type		.nv.reservedSmem.offset0,@object
	.size		.nv.reservedSmem.offset0,0x4
